	.target	sm_90a

	.elftype	@"ET_EXEC"


//--------------------- .note.nv.tkinfo           --------------------------
	.section	.note.nv.tkinfo,"",@"SHT_NOTE"
	.sectionflags	@"SHF_NOTE_NV_TKINFO"
	.tkinfo
        /*0018*/ 	.word	0x00000002
        /*0030*/ 	.string	""
        /*0030*/ 	.string	"ptxas"
        /*0030*/ 	.string	"Cuda compilation tools, release 13.0, V13.0.88"
        /*0030*/ 	.string	"Build cuda_13.0.r13.0/compiler.36424714_0"
        /*0030*/ 	.string	"-arch sm_90a -m 64 "



//--------------------- .note.nv.cuinfo           --------------------------
	.section	.note.nv.cuinfo,"",@"SHT_NOTE"
	.sectionflags	@"SHF_NOTE_NV_CUINFO"
        /*0018*/ 	.short	0x0002
        /*001a*/ 	.short	0x005a
        /*001c*/ 	.short	0x0082
	.zero		2


//--------------------- .nv.info                  --------------------------
	.section	.nv.info,"",@"SHT_CUDA_INFO"
	.align	4


	//----- nvinfo : EIATTR_REGCOUNT
	.align		4
        /*0000*/ 	.byte	0x04, 0x2f
        /*0002*/ 	.short	(.L_12 - .L_11)
	.align		4
.L_11:
        /*0004*/ 	.word	index@(_ZN7cutlass13device_kernelINS_4gemm6kernel13GemmUniversalIN4cute5tupleIJiiiiEEENS1_10collective13CollectiveMmaINS1_37MainloopSm90TmaGmmaWarpSpecializedFP8ILi18ENS5_IJNS4_1CILi2EEENSA_ILi1EEESC_EEENS1_35KernelTmaWarpSpecializedCooperativeEEENS5_IJNSA_ILi128EEENSA_ILi256EEENSA_ILi32EEEEEENS_12float_e4m3_tENS5_IJlSC_lEEESK_SL_NS4_8TiledMMAINS4_8MMA_AtomIJNS4_4SM904GMMA31MMA_64x256x32_F32E4M3E4M3_SS_TNILNSP_7ScaleInE1ELSR_1EEEEEENS4_6LayoutISD_NS5_IJSC_NSA_ILi0EEESV_EEEEENS5_IJNS4_10UnderscoreESY_SY_EEEEENS4_13SM90_TMA_LOADENS4_14ComposedLayoutINS4_7SwizzleILi1ELi4ELi3EEENS4_18smem_ptr_flag_bitsILi8EEENSU_INS5_IJNSA_ILi8EEESI_EEENS5_IJSI_SC_EEEEEEEvNS4_8identityENS4_23SM90_TMA_LOAD_MULTICASTES1B_vS1C_EENS_8epilogue10collective6detail29Sm90TmaWarpSpecializedAdapterINS1G_15DefaultEpilogueISK_SL_SL_NS1F_6thread17LinearCombinationISK_Li1EffLNS1K_9ScaleType4KindE0ELNS_15FloatRoundStyleE2ESK_EENS1_15EpilogueDefaultEEEEEvvEEEEvNT_6ParamsE)
        /*0008*/ 	.word	0x000000a8


	//----- nvinfo : EIATTR_FRAME_SIZE
	.align		4
.L_12:
        /*000c*/ 	.byte	0x04, 0x11
        /*000e*/ 	.short	(.L_14 - .L_13)
	.align		4
.L_13:
        /*0010*/ 	.word	index@(_ZN7cutlass13device_kernelINS_4gemm6kernel13GemmUniversalIN4cute5tupleIJiiiiEEENS1_10collective13CollectiveMmaINS1_37MainloopSm90TmaGmmaWarpSpecializedFP8ILi18ENS5_IJNS4_1CILi2EEENSA_ILi1EEESC_EEENS1_35KernelTmaWarpSpecializedCooperativeEEENS5_IJNSA_ILi128EEENSA_ILi256EEENSA_ILi32EEEEEENS_12float_e4m3_tENS5_IJlSC_lEEESK_SL_NS4_8TiledMMAINS4_8MMA_AtomIJNS4_4SM904GMMA31MMA_64x256x32_F32E4M3E4M3_SS_TNILNSP_7ScaleInE1ELSR_1EEEEEENS4_6LayoutISD_NS5_IJSC_NSA_ILi0EEESV_EEEEENS5_IJNS4_10UnderscoreESY_SY_EEEEENS4_13SM90_TMA_LOADENS4_14ComposedLayoutINS4_7SwizzleILi1ELi4ELi3EEENS4_18smem_ptr_flag_bitsILi8EEENSU_INS5_IJNSA_ILi8EEESI_EEENS5_IJSI_SC_EEEEEEEvNS4_8identityENS4_23SM90_TMA_LOAD_MULTICASTES1B_vS1C_EENS_8epilogue10collective6detail29Sm90TmaWarpSpecializedAdapterINS1G_15DefaultEpilogueISK_SL_SL_NS1F_6thread17LinearCombinationISK_Li1EffLNS1K_9ScaleType4KindE0ELNS_15FloatRoundStyleE2ESK_EENS1_15EpilogueDefaultEEEEEvvEEEEvNT_6ParamsE)
        /*0014*/ 	.word	0x00000108


	//----- nvinfo : EIATTR_MIN_STACK_SIZE
	.align		4
.L_14:
        /*0018*/ 	.byte	0x04, 0x12
        /*001a*/ 	.short	(.L_16 - .L_15)
	.align		4
.L_15:
        /*001c*/ 	.word	index@(_ZN7cutlass13device_kernelINS_4gemm6kernel13GemmUniversalIN4cute5tupleIJiiiiEEENS1_10collective13CollectiveMmaINS1_37MainloopSm90TmaGmmaWarpSpecializedFP8ILi18ENS5_IJNS4_1CILi2EEENSA_ILi1EEESC_EEENS1_35KernelTmaWarpSpecializedCooperativeEEENS5_IJNSA_ILi128EEENSA_ILi256EEENSA_ILi32EEEEEENS_12float_e4m3_tENS5_IJlSC_lEEESK_SL_NS4_8TiledMMAINS4_8MMA_AtomIJNS4_4SM904GMMA31MMA_64x256x32_F32E4M3E4M3_SS_TNILNSP_7ScaleInE1ELSR_1EEEEEENS4_6LayoutISD_NS5_IJSC_NSA_ILi0EEESV_EEEEENS5_IJNS4_10UnderscoreESY_SY_EEEEENS4_13SM90_TMA_LOADENS4_14ComposedLayoutINS4_7SwizzleILi1ELi4ELi3EEENS4_18smem_ptr_flag_bitsILi8EEENSU_INS5_IJNSA_ILi8EEESI_EEENS5_IJSI_SC_EEEEEEEvNS4_8identityENS4_23SM90_TMA_LOAD_MULTICASTES1B_vS1C_EENS_8epilogue10collective6detail29Sm90TmaWarpSpecializedAdapterINS1G_15DefaultEpilogueISK_SL_SL_NS1F_6thread17LinearCombinationISK_Li1EffLNS1K_9ScaleType4KindE0ELNS_15FloatRoundStyleE2ESK_EENS1_15EpilogueDefaultEEEEEvvEEEEvNT_6ParamsE)
        /*0020*/ 	.word	0x00000108
.L_16:


//--------------------- .nv.compat                --------------------------
	.section	.nv.compat,"",@"SHT_CUDA_COMPAT_INFO"
	.align	4
        /*0000*/ 	.byte	0x02, 0x09, 0x01, 0x00, 0x02, 0x02, 0x04, 0x00, 0x02, 0x05, 0x05, 0x00, 0x03, 0x07, 0x01, 0x01
        /*0010*/ 	.byte	0x02, 0x03, 0x01, 0x00, 0x02, 0x06, 0x01, 0x00, 0x04, 0x0b, 0x08, 0x00, 0x00, 0x00, 0x00, 0x00
        /*0020*/ 	.byte	0x00, 0x00, 0x00, 0x00


//--------------------- .nv.info._ZN7cutlass13device_kernelINS_4gemm6kernel13GemmUniversalIN4cute5tupleIJiiiiEEENS1_10collective13CollectiveMmaINS1_37MainloopSm90TmaGmmaWarpSpecializedFP8ILi18ENS5_IJNS4_1CILi2EEENSA_ILi1EEESC_EEENS1_35KernelTmaWarpSpecializedCooperativeEEENS5_IJNSA_ILi128EEENSA_ILi256EEENSA_ILi32EEEEEENS_12float_e4m3_tENS5_IJlSC_lEEESK_SL_NS4_8TiledMMAINS4_8MMA_AtomIJNS4_4SM904GMMA31MMA_64x256x32_F32E4M3E4M3_SS_TNILNSP_7ScaleInE1ELSR_1EEEEEENS4_6LayoutISD_NS5_IJSC_NSA_ILi0EEESV_EEEEENS5_IJNS4_10UnderscoreESY_SY_EEEEENS4_13SM90_TMA_LOADENS4_14ComposedLayoutINS4_7SwizzleILi1ELi4ELi3EEENS4_18smem_ptr_flag_bitsILi8EEENSU_INS5_IJNSA_ILi8EEESI_EEENS5_IJSI_SC_EEEEEEEvNS4_8identityENS4_23SM90_TMA_LOAD_MULTICASTES1B_vS1C_EENS_8epilogue10collective6detail29Sm90TmaWarpSpecializedAdapterINS1G_15DefaultEpilogueISK_SL_SL_NS1F_6thread17LinearCombinationISK_Li1EffLNS1K_9ScaleType4KindE0ELNS_15FloatRoundStyleE2ESK_EENS1_15EpilogueDefaultEEEEEvvEEEEvNT_6ParamsE --------------------------
	.section	.nv.info._ZN7cutlass13device_kernelINS_4gemm6kernel13GemmUniversalIN4cute5tupleIJiiiiEEENS1_10collective13CollectiveMmaINS1_37MainloopSm90TmaGmmaWarpSpecializedFP8ILi18ENS5_IJNS4_1CILi2EEENSA_ILi1EEESC_EEENS1_35KernelTmaWarpSpecializedCooperativeEEENS5_IJNSA_ILi128EEENSA_ILi256EEENSA_ILi32EEEEEENS_12float_e4m3_tENS5_IJlSC_lEEESK_SL_NS4_8TiledMMAINS4_8MMA_AtomIJNS4_4SM904GMMA31MMA_64x256x32_F32E4M3E4M3_SS_TNILNSP_7ScaleInE1ELSR_1EEEEEENS4_6LayoutISD_NS5_IJSC_NSA_ILi0EEESV_EEEEENS5_IJNS4_10UnderscoreESY_SY_EEEEENS4_13SM90_TMA_LOADENS4_14ComposedLayoutINS4_7SwizzleILi1ELi4ELi3EEENS4_18smem_ptr_flag_bitsILi8EEENSU_INS5_IJNSA_ILi8EEESI_EEENS5_IJSI_SC_EEEEEEEvNS4_8identityENS4_23SM90_TMA_LOAD_MULTICASTES1B_vS1C_EENS_8epilogue10collective6detail29Sm90TmaWarpSpecializedAdapterINS1G_15DefaultEpilogueISK_SL_SL_NS1F_6thread17LinearCombinationISK_Li1EffLNS1K_9ScaleType4KindE0ELNS_15FloatRoundStyleE2ESK_EENS1_15EpilogueDefaultEEEEEvvEEEEvNT_6ParamsE,"",@"SHT_CUDA_INFO"
	.sectionflags	@""
	.align	4


	//----- nvinfo : EIATTR_CUDA_API_VERSION
	.align		4
        /*0000*/ 	.byte	0x04, 0x37
        /*0002*/ 	.short	(.L_18 - .L_17)
.L_17:
        /*0004*/ 	.word	0x00000082


	//----- nvinfo : EIATTR_KPARAM_INFO
	.align		4
.L_18:
        /*0008*/ 	.byte	0x04, 0x17
        /*000a*/ 	.short	(.L_20 - .L_19)
.L_19:
        /*000c*/ 	.word	0x00000000
        /*0010*/ 	.short	0x0000
        /*0012*/ 	.short	0x0070
        /*0014*/ 	.byte	0x00, 0xf0, 0x01, 0x10


	//----- nvinfo : EIATTR_SPARSE_MMA_MASK
	.align		4
.L_20:
        /*0018*/ 	.byte	0x03, 0x50
        /*001a*/ 	.short	0x0000


	//----- nvinfo : EIATTR_MAXREG_COUNT
	.align		4
        /*001c*/ 	.byte	0x03, 0x1b
        /*001e*/ 	.short	0x00a8


	//----- nvinfo : EIATTR_NUM_BARRIERS
	.align		4
        /*0020*/ 	.byte	0x02, 0x4c
        /*0022*/ 	.byte	0x01
	.zero		1


	//----- nvinfo : EIATTR_ANNOTATIONS
	.align		4
        /*0024*/ 	.byte	0x04, 0x55
        /*0026*/ 	.short	(.L_22 - .L_21)


	//   ....[0]....
.L_21:
        /*0028*/ 	.word	0x00000001
        /*002c*/ 	.byte	0x00, 0x09, 0x00, 0x00, 0x01, 0x00, 0x00, 0x00, 0xf0, 0x09, 0x00, 0x00, 0x01, 0x00, 0x00, 0x00
        /* <DEDUP_REMOVED lines=198> */
        /*0c9c*/ 	.byte	0x80, 0x0c, 0x01, 0x00


	//----- nvinfo : EIATTR_MERCURY_ISA_VERSION
	.align		4
.L_22:
        /*0ca0*/ 	.byte	0x03, 0x5f
        /*0ca2*/ 	.short	0x0101


	//----- nvinfo : EIATTR_INT_WARP_WIDE_INSTR_OFFSETS
	.align		4
        /*0ca4*/ 	.byte	0x04, 0x31
        /*0ca6*/ 	.short	(.L_24 - .L_23)


	//   ....[0]....
.L_23:
        /*0ca8*/ 	.word	0x00000740


	//   ....[1]....
        /*0cac*/ 	.word	0x00000760


	//   ....[2]....
        /*0cb0*/ 	.word	0x000008d0


	//----- nvinfo : EIATTR_COOP_GROUP_MASK_REGIDS
	.align		4
.L_24:
        /*0cb4*/ 	.byte	0x04, 0x29
        /*0cb6*/ 	.short	(.L_26 - .L_25)


	//   ....[0]....
.L_25:
        /*0cb8*/ 	.word	0xffffffff


	//   ....[1]....
        /*0cbc*/ 	.word	0xffffffff


	//   ....[2]....
        /*0cc0*/ 	.word	0xffffffff


	//   ....[3]....
        /*0cc4*/ 	.word	0xffffffff


	//   ....[4]....
        /*0cc8*/ 	.word	0xffffffff


	//   ....[5]....
        /*0ccc*/ 	.word	0xffffffff


	//----- nvinfo : EIATTR_COOP_GROUP_INSTR_OFFSETS
	.align		4
.L_26:
        /*0cd0*/ 	.byte	0x04, 0x28
        /*0cd2*/ 	.short	(.L_28 - .L_27)


	//   ....[0]....
.L_27:
        /*0cd4*/ 	.word	0x00000070


	//   ....[1]....
        /*0cd8*/ 	.word	0x00000080


	//   ....[2]....
        /*0cdc*/ 	.word	0x000001a0


	//   ....[3]....
        /*0ce0*/ 	.word	0x000005b0


	//   ....[4]....
        /*0ce4*/ 	.word	0x00000a30


	//   ....[5]....
        /*0ce8*/ 	.word	0x000017b0


	//----- nvinfo : EIATTR_REG_RECONFIG
	.align		4
.L_28:
        /*0cec*/ 	.byte	0x01, 0x54
	.zero		2


	//----- nvinfo : EIATTR_MBARRIER_INSTR_OFFSETS
	.align		4
        /*0cf0*/ 	.byte	0x04, 0x39
        /*0cf2*/ 	.short	(.L_30 - .L_29)


	//   ....[0]....
.L_29:
        /*0cf4*/ 	.word	0x00000340
        /*0cf8*/ 	.word	0x000000ff
        /*0cfc*/ 	.word	0x00000000
        /*0d00*/ 	.short	0x0100
        /*0d02*/ 	.byte	0x09
	.zero		1


	//   ....[1]....
        /*0d04*/ 	.word	0x00000350
        /*0d08*/ 	.word	0x000000ff
        /*0d0c*/ 	.word	0x00000090
        /*0d10*/ 	.short	0x0100
        /*0d12*/ 	.byte	0x09
	.zero		1


	//   ....[2]....
        /*0d14*/ 	.word	0x00000360
        /*0d18*/ 	.word	0x000000ff
        /*0d1c*/ 	.word	0x00000008
        /*0d20*/ 	.short	0x0100
        /*0d22*/ 	.byte	0x09
	.zero		1


	//   ....[3]....
        /*0d24*/ 	.word	0x00000370
        /*0d28*/ 	.word	0x000000ff
        /*0d2c*/ 	.word	0x00000098
        /*0d30*/ 	.short	0x0100
        /*0d32*/ 	.byte	0x09
	.zero		1


	//   ....[4]....
        /*0d34*/ 	.word	0x00000380
        /*0d38*/ 	.word	0x000000ff
        /*0d3c*/ 	.word	0x00000010
        /*0d40*/ 	.short	0x0100
        /*0d42*/ 	.byte	0x09
	.zero		1


	//   ....[5]....
        /*0d44*/ 	.word	0x00000390
        /*0d48*/ 	.word	0x000000ff
        /*0d4c*/ 	.word	0x000000a0
        /*0d50*/ 	.short	0x0100
        /*0d52*/ 	.byte	0x09
	.zero		1


	//   ....[6]....
        /*0d54*/ 	.word	0x000003a0
        /*0d58*/ 	.word	0x000000ff
        /*0d5c*/ 	.word	0x00000018
        /*0d60*/ 	.short	0x0100
        /*0d62*/ 	.byte	0x09
	.zero		1


	//   ....[7]....
        /*0d64*/ 	.word	0x000003b0
        /*0d68*/ 	.word	0x000000ff
        /*0d6c*/ 	.word	0x000000a8
        /*0d70*/ 	.short	0x0100
        /*0d72*/ 	.byte	0x09
	.zero		1


	//   ....[8]....
        /*0d74*/ 	.word	0x000003c0
        /*0d78*/ 	.word	0x000000ff
        /*0d7c*/ 	.word	0x00000020
        /*0d80*/ 	.short	0x0100
        /*0d82*/ 	.byte	0x09
	.zero		1


	//   ....[9]....
        /*0d84*/ 	.word	0x000003d0
        /*0d88*/ 	.word	0x000000ff
        /*0d8c*/ 	.word	0x000000b0
        /*0d90*/ 	.short	0x0100
        /*0d92*/ 	.byte	0x09
	.zero		1


	//   ....[10]....
        /*0d94*/ 	.word	0x000003e0
        /*0d98*/ 	.word	0x000000ff
        /*0d9c*/ 	.word	0x00000028
        /*0da0*/ 	.short	0x0100
        /*0da2*/ 	.byte	0x09
	.zero		1


	//   ....[11]....
        /*0da4*/ 	.word	0x000003f0
        /*0da8*/ 	.word	0x000000ff
        /*0dac*/ 	.word	0x000000b8
        /*0db0*/ 	.short	0x0100
        /*0db2*/ 	.byte	0x09
	.zero		1


	//   ....[12]....
        /*0db4*/ 	.word	0x00000400
        /*0db8*/ 	.word	0x000000ff
        /*0dbc*/ 	.word	0x00000030
        /*0dc0*/ 	.short	0x0100
        /*0dc2*/ 	.byte	0x09
	.zero		1


	//   ....[13]....
        /*0dc4*/ 	.word	0x00000410
        /*0dc8*/ 	.word	0x000000ff
        /*0dcc*/ 	.word	0x000000c0
        /*0dd0*/ 	.short	0x0100
        /*0dd2*/ 	.byte	0x09
	.zero		1


	//   ....[14]....
        /*0dd4*/ 	.word	0x00000420
        /*0dd8*/ 	.word	0x000000ff
        /*0ddc*/ 	.word	0x00000038
        /*0de0*/ 	.short	0x0100
        /*0de2*/ 	.byte	0x09
	.zero		1


	//   ....[15]....
        /*0de4*/ 	.word	0x00000430
        /*0de8*/ 	.word	0x000000ff
        /*0dec*/ 	.word	0x000000c8
        /*0df0*/ 	.short	0x0100
        /*0df2*/ 	.byte	0x09
	.zero		1


	//   ....[16]....
        /*0df4*/ 	.word	0x00000440
        /*0df8*/ 	.word	0x000000ff
        /*0dfc*/ 	.word	0x00000040
        /*0e00*/ 	.short	0x0100
        /*0e02*/ 	.byte	0x09
	.zero		1


	//   ....[17]....
        /*0e04*/ 	.word	0x00000450
        /*0e08*/ 	.word	0x000000ff
        /*0e0c*/ 	.word	0x000000d0
        /*0e10*/ 	.short	0x0100
        /*0e12*/ 	.byte	0x09
	.zero		1


	//   ....[18]....
        /*0e14*/ 	.word	0x00000460
        /*0e18*/ 	.word	0x000000ff
        /*0e1c*/ 	.word	0x00000048
        /*0e20*/ 	.short	0x0100
        /*0e22*/ 	.byte	0x09
	.zero		1


	//   ....[19]....
        /*0e24*/ 	.word	0x00000470
        /*0e28*/ 	.word	0x000000ff
        /*0e2c*/ 	.word	0x000000d8
        /*0e30*/ 	.short	0x0100
        /*0e32*/ 	.byte	0x09
	.zero		1


	//   ....[20]....
        /*0e34*/ 	.word	0x00000480
        /*0e38*/ 	.word	0x000000ff
        /*0e3c*/ 	.word	0x00000050
        /*0e40*/ 	.short	0x0100
        /*0e42*/ 	.byte	0x09
	.zero		1


	//   ....[21]....
        /*0e44*/ 	.word	0x00000490
        /*0e48*/ 	.word	0x000000ff
        /*0e4c*/ 	.word	0x000000e0
        /*0e50*/ 	.short	0x0100
        /*0e52*/ 	.byte	0x09
	.zero		1


	//   ....[22]....
        /*0e54*/ 	.word	0x000004a0
        /*0e58*/ 	.word	0x000000ff
        /*0e5c*/ 	.word	0x00000058
        /*0e60*/ 	.short	0x0100
        /*0e62*/ 	.byte	0x09
	.zero		1


	//   ....[23]....
        /*0e64*/ 	.word	0x000004b0
        /*0e68*/ 	.word	0x000000ff
        /*0e6c*/ 	.word	0x000000e8
        /*0e70*/ 	.short	0x0100
        /*0e72*/ 	.byte	0x09
	.zero		1


	//   ....[24]....
        /*0e74*/ 	.word	0x000004c0
        /*0e78*/ 	.word	0x000000ff
        /*0e7c*/ 	.word	0x00000060
        /*0e80*/ 	.short	0x0100
        /*0e82*/ 	.byte	0x09
	.zero		1


	//   ....[25]....
        /*0e84*/ 	.word	0x000004d0
        /*0e88*/ 	.word	0x000000ff
        /*0e8c*/ 	.word	0x000000f0
        /*0e90*/ 	.short	0x0100
        /*0e92*/ 	.byte	0x09
	.zero		1


	//   ....[26]....
        /*0e94*/ 	.word	0x000004e0
        /*0e98*/ 	.word	0x000000ff
        /*0e9c*/ 	.word	0x00000068
        /*0ea0*/ 	.short	0x0100
        /*0ea2*/ 	.byte	0x09
	.zero		1


	//   ....[27]....
        /*0ea4*/ 	.word	0x000004f0
        /*0ea8*/ 	.word	0x000000ff
        /*0eac*/ 	.word	0x000000f8
        /*0eb0*/ 	.short	0x0100
        /*0eb2*/ 	.byte	0x09
	.zero		1


	//   ....[28]....
        /*0eb4*/ 	.word	0x00000500
        /*0eb8*/ 	.word	0x000000ff
        /*0ebc*/ 	.word	0x00000070
        /*0ec0*/ 	.short	0x0100
        /*0ec2*/ 	.byte	0x09
	.zero		1


	//   ....[29]....
        /*0ec4*/ 	.word	0x00000510
        /*0ec8*/ 	.word	0x000000ff
        /*0ecc*/ 	.word	0x00000100
        /*0ed0*/ 	.short	0x0100
        /*0ed2*/ 	.byte	0x09
	.zero		1


	//   ....[30]....
        /*0ed4*/ 	.word	0x00000520
        /*0ed8*/ 	.word	0x000000ff
        /*0edc*/ 	.word	0x00000078
        /*0ee0*/ 	.short	0x0100
        /*0ee2*/ 	.byte	0x09
	.zero		1


	//   ....[31]....
        /*0ee4*/ 	.word	0x00000530
        /*0ee8*/ 	.word	0x000000ff
        /*0eec*/ 	.word	0x00000108
        /*0ef0*/ 	.short	0x0100
        /*0ef2*/ 	.byte	0x09
	.zero		1


	//   ....[32]....
        /*0ef4*/ 	.word	0x00000540
        /*0ef8*/ 	.word	0x000000ff
        /*0efc*/ 	.word	0x00000080
        /*0f00*/ 	.short	0x0100
        /*0f02*/ 	.byte	0x09
	.zero		1


	//   ....[33]....
        /*0f04*/ 	.word	0x00000550
        /*0f08*/ 	.word	0x000000ff
        /*0f0c*/ 	.word	0x00000110
        /*0f10*/ 	.short	0x0100
        /*0f12*/ 	.byte	0x09
	.zero		1


	//   ....[34]....
        /*0f14*/ 	.word	0x00000560
        /*0f18*/ 	.word	0x000000ff
        /*0f1c*/ 	.word	0x00000088
        /*0f20*/ 	.short	0x0100
        /*0f22*/ 	.byte	0x09
	.zero		1


	//   ....[35]....
        /*0f24*/ 	.word	0x00000570
        /*0f28*/ 	.word	0x000000ff
        /*0f2c*/ 	.word	0x00000118
        /*0f30*/ 	.short	0x0100
        /*0f32*/ 	.byte	0x09
	.zero		1


	//   ....[36]....
        /*0f34*/ 	.word	0x00000960
        /*0f38*/ 	.word	0x000000ff
        /*0f3c*/ 	.word	0x00000130
        /*0f40*/ 	.short	0x0100
        /*0f42*/ 	.byte	0x06
	.zero		1


	//   ....[37]....
        /*0f44*/ 	.word	0x000009d0
        /*0f48*/ 	.word	0x000000ff
        /*0f4c*/ 	.word	0x00000138
        /*0f50*/ 	.short	0x0100
        /*0f52*/ 	.byte	0x06
	.zero		1


	//   ....[38]....
        /*0f54*/ 	.word	0x00001fc0
        /*0f58*/ 	.word	0x000000ff
        /*0f5c*/ 	.word	0x00000000
        /*0f60*/ 	.short	0x010a
        /*0f62*/ 	.byte	0x06
	.zero		1


	//   ....[39]....
        /*0f64*/ 	.word	0x00002000
        /*0f68*/ 	.word	0x000000ff
        /*0f6c*/ 	.word	0x00000000
        /*0f70*/ 	.short	0x010a
        /*0f72*/ 	.byte	0x06
	.zero		1


	//   ....[40]....
        /*0f74*/ 	.word	0x000031c0
        /*0f78*/ 	.word	0x000000ff
        /*0f7c*/ 	.word	0x00000000
        /*0f80*/ 	.short	0x010a
        /*0f82*/ 	.byte	0x09
	.zero		1


	//   ....[41]....
        /*0f84*/ 	.word	0x00003200
        /*0f88*/ 	.word	0x000000ff
        /*0f8c*/ 	.word	0x00000000
        /*0f90*/ 	.short	0x010a
        /*0f92*/ 	.byte	0x09
	.zero		1


	//   ....[42]....
        /*0f94*/ 	.word	0x00004240
        /*0f98*/ 	.word	0x000000e5
        /*0f9c*/ 	.word	0x00000000
        /*0fa0*/ 	.short	0x0101
        /*0fa2*/ 	.byte	0x3f
	.zero		1


	//   ....[43]....
        /*0fa4*/ 	.word	0x00005460
        /*0fa8*/ 	.word	0x00000018
        /*0fac*/ 	.word	0x00000000
        /*0fb0*/ 	.short	0x0101
        /*0fb2*/ 	.byte	0x3f
	.zero		1


	//   ....[44]....
        /*0fb4*/ 	.word	0x0000f6a0
        /*0fb8*/ 	.word	0x0000000b
        /*0fbc*/ 	.word	0x00000090
        /*0fc0*/ 	.short	0x010a
        /*0fc2*/ 	.byte	0x3f
	.zero		1


	//   ....[45]....
        /*0fc4*/ 	.word	0x0000fa70
        /*0fc8*/ 	.word	0x00000004
        /*0fcc*/ 	.word	0x00000138
        /*0fd0*/ 	.short	0x0101
        /*0fd2*/ 	.byte	0x3f
	.zero		1


	//   ....[46]....
        /*0fd4*/ 	.word	0x000101f0
        /*0fd8*/ 	.word	0x00000007
        /*0fdc*/ 	.word	0x00000000
        /*0fe0*/ 	.short	0x010a
        /*0fe2*/ 	.byte	0x3f
	.zero		1


	//   ....[47]....
        /*0fe4*/ 	.word	0x00010270
        /*0fe8*/ 	.word	0x00000009
        /*0fec*/ 	.word	0x00000000
        /*0ff0*/ 	.short	0x010a
        /*0ff2*/ 	.byte	0x3f
	.zero		1


	//   ....[48]....
        /*0ff4*/ 	.word	0x00010300
        /*0ff8*/ 	.word	0x00000006
        /*0ffc*/ 	.word	0x00000000
        /*1000*/ 	.short	0x010a
        /*1002*/ 	.byte	0x3f
	.zero		1


	//   ....[49]....
        /*1004*/ 	.word	0x00010390
        /*1008*/ 	.word	0x00000009
        /*100c*/ 	.word	0x00000000
        /*1010*/ 	.short	0x010a
        /*1012*/ 	.byte	0x3f
	.zero		1


	//   ....[50]....
        /*1014*/ 	.word	0x00010420
        /*1018*/ 	.word	0x00000006
        /*101c*/ 	.word	0x00000000
        /*1020*/ 	.short	0x010a
        /*1022*/ 	.byte	0x3f
	.zero		1


	//   ....[51]....
        /*1024*/ 	.word	0x000104b0
        /*1028*/ 	.word	0x00000009
        /*102c*/ 	.word	0x00000000
        /*1030*/ 	.short	0x010a
        /*1032*/ 	.byte	0x3f
	.zero		1


	//   ....[52]....
        /*1034*/ 	.word	0x00010540
        /*1038*/ 	.word	0x00000006
        /*103c*/ 	.word	0x00000000
        /*1040*/ 	.short	0x010a
        /*1042*/ 	.byte	0x3f
	.zero		1


	//   ....[53]....
        /*1044*/ 	.word	0x000105d0
        /*1048*/ 	.word	0x00000009
        /*104c*/ 	.word	0x00000000
        /*1050*/ 	.short	0x010a
        /*1052*/ 	.byte	0x3f
	.zero		1


	//   ....[54]....
        /*1054*/ 	.word	0x00010660
        /*1058*/ 	.word	0x00000006
        /*105c*/ 	.word	0x00000000
        /*1060*/ 	.short	0x010a
        /*1062*/ 	.byte	0x3f
	.zero		1


	//   ....[55]....
        /*1064*/ 	.word	0x000106f0
        /*1068*/ 	.word	0x00000009
        /*106c*/ 	.word	0x00000000
        /*1070*/ 	.short	0x010a
        /*1072*/ 	.byte	0x3f
	.zero		1


	//   ....[56]....
        /*1074*/ 	.word	0x00010780
        /*1078*/ 	.word	0x00000006
        /*107c*/ 	.word	0x00000000
        /*1080*/ 	.short	0x010a
        /*1082*/ 	.byte	0x3f
	.zero		1


	//   ....[57]....
        /*1084*/ 	.word	0x00010810
        /*1088*/ 	.word	0x00000009
        /*108c*/ 	.word	0x00000000
        /*1090*/ 	.short	0x010a
        /*1092*/ 	.byte	0x3f
	.zero		1


	//   ....[58]....
        /*1094*/ 	.word	0x000108a0
        /*1098*/ 	.word	0x00000006
        /*109c*/ 	.word	0x00000000
        /*10a0*/ 	.short	0x010a
        /*10a2*/ 	.byte	0x3f
	.zero		1


	//   ....[59]....
        /*10a4*/ 	.word	0x00010930
        /*10a8*/ 	.word	0x00000009
        /*10ac*/ 	.word	0x00000000
        /*10b0*/ 	.short	0x010a
        /*10b2*/ 	.byte	0x3f
	.zero		1


	//   ....[60]....
        /*10b4*/ 	.word	0x000109c0
        /*10b8*/ 	.word	0x00000006
        /*10bc*/ 	.word	0x00000000
        /*10c0*/ 	.short	0x010a
        /*10c2*/ 	.byte	0x3f
	.zero		1


	//   ....[61]....
        /*10c4*/ 	.word	0x00010a50
        /*10c8*/ 	.word	0x00000009
        /*10cc*/ 	.word	0x00000000
        /*10d0*/ 	.short	0x010a
        /*10d2*/ 	.byte	0x3f
	.zero		1


	//   ....[62]....
        /*10d4*/ 	.word	0x00010ae0
        /*10d8*/ 	.word	0x00000006
        /*10dc*/ 	.word	0x00000000
        /*10e0*/ 	.short	0x010a
        /*10e2*/ 	.byte	0x3f
	.zero		1


	//   ....[63]....
        /*10e4*/ 	.word	0x00010b70
        /*10e8*/ 	.word	0x00000003
        /*10ec*/ 	.word	0x00000000
        /*10f0*/ 	.short	0x010a
        /*10f2*/ 	.byte	0x3f
	.zero		1


	//   ....[64]....
        /*10f4*/ 	.word	0x00010be0
        /*10f8*/ 	.word	0x00000003
        /*10fc*/ 	.word	0x00000000
        /*1100*/ 	.short	0x010a
        /*1102*/ 	.byte	0x3f
	.zero		1


	//   ....[65]....
        /*1104*/ 	.word	0x00010c50
        /*1108*/ 	.word	0x00000000
        /*110c*/ 	.word	0x00000000
        /*1110*/ 	.short	0x010a
        /*1112*/ 	.byte	0x3f
	.zero		1


	//   ....[66]....
        /*1114*/ 	.word	0x00010d30
        /*1118*/ 	.word	0x0000000b
        /*111c*/ 	.word	0x00000090
        /*1120*/ 	.short	0x010a
        /*1122*/ 	.byte	0x3f
	.zero		1


	//   ....[67]....
        /*1124*/ 	.word	0x00010e00
        /*1128*/ 	.word	0x00000007
        /*112c*/ 	.word	0x00000000
        /*1130*/ 	.short	0x010a
        /*1132*/ 	.byte	0x3f
	.zero		1


	//   ....[68]....
        /*1134*/ 	.word	0x00010e50
        /*1138*/ 	.word	0x00000009
        /*113c*/ 	.word	0x00000000
        /*1140*/ 	.short	0x010a
        /*1142*/ 	.byte	0x3f
	.zero		1


	//   ....[69]....
        /*1144*/ 	.word	0x00010ea0
        /*1148*/ 	.word	0x00000006
        /*114c*/ 	.word	0x00000000
        /*1150*/ 	.short	0x010a
        /*1152*/ 	.byte	0x3f
	.zero		1


	//   ....[70]....
        /*1154*/ 	.word	0x00010ef0
        /*1158*/ 	.word	0x00000009
        /*115c*/ 	.word	0x00000000
        /*1160*/ 	.short	0x010a
        /*1162*/ 	.byte	0x3f
	.zero		1


	//   ....[71]....
        /*1164*/ 	.word	0x00010f40
        /*1168*/ 	.word	0x00000006
        /*116c*/ 	.word	0x00000000
        /*1170*/ 	.short	0x010a
        /*1172*/ 	.byte	0x3f
	.zero		1


	//   ....[72]....
        /*1174*/ 	.word	0x00010f90
        /*1178*/ 	.word	0x00000009
        /*117c*/ 	.word	0x00000000
        /*1180*/ 	.short	0x010a
        /*1182*/ 	.byte	0x3f
	.zero		1


	//   ....[73]....
        /*1184*/ 	.word	0x00010fe0
        /*1188*/ 	.word	0x00000006
        /*118c*/ 	.word	0x00000000
        /*1190*/ 	.short	0x010a
        /*1192*/ 	.byte	0x3f
	.zero		1


	//   ....[74]....
        /*1194*/ 	.word	0x00011030
        /*1198*/ 	.word	0x00000009
        /*119c*/ 	.word	0x00000000
        /*11a0*/ 	.short	0x010a
        /*11a2*/ 	.byte	0x3f
	.zero		1


	//   ....[75]....
        /*11a4*/ 	.word	0x00011080
        /*11a8*/ 	.word	0x00000006
        /*11ac*/ 	.word	0x00000000
        /*11b0*/ 	.short	0x010a
        /*11b2*/ 	.byte	0x3f
	.zero		1


	//   ....[76]....
        /*11b4*/ 	.word	0x000110d0
        /*11b8*/ 	.word	0x00000009
        /*11bc*/ 	.word	0x00000000
        /*11c0*/ 	.short	0x010a
        /*11c2*/ 	.byte	0x3f
	.zero		1


	//   ....[77]....
        /*11c4*/ 	.word	0x00011120
        /*11c8*/ 	.word	0x00000006
        /*11cc*/ 	.word	0x00000000
        /*11d0*/ 	.short	0x010a
        /*11d2*/ 	.byte	0x3f
	.zero		1


	//   ....[78]....
        /*11d4*/ 	.word	0x00011170
        /*11d8*/ 	.word	0x00000009
        /*11dc*/ 	.word	0x00000000
        /*11e0*/ 	.short	0x010a
        /*11e2*/ 	.byte	0x3f
	.zero		1


	//   ....[79]....
        /*11e4*/ 	.word	0x000111c0
        /*11e8*/ 	.word	0x00000006
        /*11ec*/ 	.word	0x00000000
        /*11f0*/ 	.short	0x010a
        /*11f2*/ 	.byte	0x3f
	.zero		1


	//   ....[80]....
        /*11f4*/ 	.word	0x00011210
        /*11f8*/ 	.word	0x00000009
        /*11fc*/ 	.word	0x00000000
        /*1200*/ 	.short	0x010a
        /*1202*/ 	.byte	0x3f
	.zero		1


	//   ....[81]....
        /*1204*/ 	.word	0x00011260
        /*1208*/ 	.word	0x00000006
        /*120c*/ 	.word	0x00000000
        /*1210*/ 	.short	0x010a
        /*1212*/ 	.byte	0x3f
	.zero		1


	//   ....[82]....
        /*1214*/ 	.word	0x000112b0
        /*1218*/ 	.word	0x00000009
        /*121c*/ 	.word	0x00000000
        /*1220*/ 	.short	0x010a
        /*1222*/ 	.byte	0x3f
	.zero		1


	//   ....[83]....
        /*1224*/ 	.word	0x00011300
        /*1228*/ 	.word	0x00000006
        /*122c*/ 	.word	0x00000000
        /*1230*/ 	.short	0x010a
        /*1232*/ 	.byte	0x3f
	.zero		1


	//----- nvinfo : EIATTR_NUM_MBARRIERS
	.align		4
.L_30:
        /*1234*/ 	.byte	0x03, 0x38
        /*1236*/ 	.short	0x0026


	//----- nvinfo : EIATTR_EXIT_INSTR_OFFSETS
	.align		4
        /*1238*/ 	.byte	0x04, 0x1c
        /*123a*/ 	.short	(.L_32 - .L_31)


	//   ....[0]....
.L_31:
        /*123c*/ 	.word	0x00000bc0


	//   ....[1]....
        /*1240*/ 	.word	0x00001450


	//   ....[2]....
        /*1244*/ 	.word	0x0000ed80


	//   ....[3]....
        /*1248*/ 	.word	0x0000f310


	//   ....[4]....
        /*124c*/ 	.word	0x00010bc0


	//----- nvinfo : EIATTR_MAX_THREADS
	.align		4
.L_32:
        /*1250*/ 	.byte	0x04, 0x05
        /*1252*/ 	.short	(.L_34 - .L_33)
.L_33:
        /*1254*/ 	.word	0x00000180
        /*1258*/ 	.word	0x00000001
        /*125c*/ 	.word	0x00000001


	//----- nvinfo : EIATTR_CRS_STACK_SIZE
	.align		4
.L_34:
        /*1260*/ 	.byte	0x04, 0x1e
        /*1262*/ 	.short	(.L_36 - .L_35)
.L_35:
        /*1264*/ 	.word	0x00000000


	//----- nvinfo : EIATTR_CBANK_PARAM_SIZE
	.align		4
.L_36:
        /*1268*/ 	.byte	0x03, 0x19
        /*126a*/ 	.short	0x0470


	//----- nvinfo : EIATTR_PARAM_CBANK
	.align		4
        /*126c*/ 	.byte	0x04, 0x0a
        /*126e*/ 	.short	(.L_38 - .L_37)
	.align		4
.L_37:
        /*1270*/ 	.word	index@(.nv.constant0._ZN7cutlass13device_kernelINS_4gemm6kernel13GemmUniversalIN4cute5tupleIJiiiiEEENS1_10collective13CollectiveMmaINS1_37MainloopSm90TmaGmmaWarpSpecializedFP8ILi18ENS5_IJNS4_1CILi2EEENSA_ILi1EEESC_EEENS1_35KernelTmaWarpSpecializedCooperativeEEENS5_IJNSA_ILi128EEENSA_ILi256EEENSA_ILi32EEEEEENS_12float_e4m3_tENS5_IJlSC_lEEESK_SL_NS4_8TiledMMAINS4_8MMA_AtomIJNS4_4SM904GMMA31MMA_64x256x32_F32E4M3E4M3_SS_TNILNSP_7ScaleInE1ELSR_1EEEEEENS4_6LayoutISD_NS5_IJSC_NSA_ILi0EEESV_EEEEENS5_IJNS4_10UnderscoreESY_SY_EEEEENS4_13SM90_TMA_LOADENS4_14ComposedLayoutINS4_7SwizzleILi1ELi4ELi3EEENS4_18smem_ptr_flag_bitsILi8EEENSU_INS5_IJNSA_ILi8EEESI_EEENS5_IJSI_SC_EEEEEEEvNS4_8identityENS4_23SM90_TMA_LOAD_MULTICASTES1B_vS1C_EENS_8epilogue10collective6detail29Sm90TmaWarpSpecializedAdapterINS1G_15DefaultEpilogueISK_SL_SL_NS1F_6thread17LinearCombinationISK_Li1EffLNS1K_9ScaleType4KindE0ELNS_15FloatRoundStyleE2ESK_EENS1_15EpilogueDefaultEEEEEvvEEEEvNT_6ParamsE)
        /*1274*/ 	.short	0x0210
        /*1276*/ 	.short	0x0470


	//----- nvinfo : EIATTR_SW_WAR
	.align		4
.L_38:
        /*1278*/ 	.byte	0x04, 0x36
        /*127a*/ 	.short	(.L_40 - .L_39)
.L_39:
        /*127c*/ 	.word	0x00000008
.L_40:


//--------------------- .nv.callgraph             --------------------------
	.section	.nv.callgraph,"",@"SHT_CUDA_CALLGRAPH"
	.align	4
	.sectionentsize	8
	.align		4
        /*0000*/ 	.word	0x00000000
	.align		4
        /*0004*/ 	.word	0xffffffff
	.align		4
        /*0008*/ 	.word	0x00000000
	.align		4
        /*000c*/ 	.word	0xfffffffe
	.align		4
        /*0010*/ 	.word	0x00000000
	.align		4
        /*0014*/ 	.word	0xfffffffd
	.align		4
        /*0018*/ 	.word	0x00000000
	.align		4
        /*001c*/ 	.word	0xfffffffc


//--------------------- .nv.constant4             --------------------------
	.section	.nv.constant4,"a",@progbits
	.align	8
	.align		8
.nv.constant4:
        /*0000*/ 	.dword	_ZN40_INTERNAL_8cb37db3_4_k_cu_8a0ddcf5_169684cuda3std3__45__cpo5beginE
	.align		8
        /*0008*/ 	.dword	_ZN40_INTERNAL_8cb37db3_4_k_cu_8a0ddcf5_169684cuda3std3__45__cpo3endE
	.align		8
        /*0010*/ 	.dword	_ZN40_INTERNAL_8cb37db3_4_k_cu_8a0ddcf5_169684cuda3std3__45__cpo6cbeginE
	.align		8
        /*0018*/ 	.dword	_ZN40_INTERNAL_8cb37db3_4_k_cu_8a0ddcf5_169684cuda3std3__45__cpo4cendE
	.align		8
        /*0020*/ 	.dword	_ZN40_INTERNAL_8cb37db3_4_k_cu_8a0ddcf5_169684cuda3std3__442_GLOBAL__N__8cb37db3_4_k_cu_8a0ddcf5_169686ignoreE
	.align		8
        /*0028*/ 	.dword	_ZN40_INTERNAL_8cb37db3_4_k_cu_8a0ddcf5_169684cuda3std3__419piecewise_constructE
	.align		8
        /*0030*/ 	.dword	_ZN40_INTERNAL_8cb37db3_4_k_cu_8a0ddcf5_169684cuda3std3__48in_placeE
	.align		8
        /*0038*/ 	.dword	_ZN40_INTERNAL_8cb37db3_4_k_cu_8a0ddcf5_169684cuda3std6ranges3__45__cpo4swapE
	.align		8
        /*0040*/ 	.dword	_ZN40_INTERNAL_8cb37db3_4_k_cu_8a0ddcf5_169684cuda3std6ranges3__45__cpo9iter_moveE
	.align		8
        /*0048*/ 	.dword	_ZN40_INTERNAL_8cb37db3_4_k_cu_8a0ddcf5_169684cute7productE
	.align		8
        /*0050*/ 	.dword	_ZN40_INTERNAL_8cb37db3_4_k_cu_8a0ddcf5_169684cute1_E


//--------------------- .text._ZN7cutlass13device_kernelINS_4gemm6kernel13GemmUniversalIN4cute5tupleIJiiiiEEENS1_10collective13CollectiveMmaINS1_37MainloopSm90TmaGmmaWarpSpecializedFP8ILi18ENS5_IJNS4_1CILi2EEENSA_ILi1EEESC_EEENS1_35KernelTmaWarpSpecializedCooperativeEEENS5_IJNSA_ILi128EEENSA_ILi256EEENSA_ILi32EEEEEENS_12float_e4m3_tENS5_IJlSC_lEEESK_SL_NS4_8TiledMMAINS4_8MMA_AtomIJNS4_4SM904GMMA31MMA_64x256x32_F32E4M3E4M3_SS_TNILNSP_7ScaleInE1ELSR_1EEEEEENS4_6LayoutISD_NS5_IJSC_NSA_ILi0EEESV_EEEEENS5_IJNS4_10UnderscoreESY_SY_EEEEENS4_13SM90_TMA_LOADENS4_14ComposedLayoutINS4_7SwizzleILi1ELi4ELi3EEENS4_18smem_ptr_flag_bitsILi8EEENSU_INS5_IJNSA_ILi8EEESI_EEENS5_IJSI_SC_EEEEEEEvNS4_8identityENS4_23SM90_TMA_LOAD_MULTICASTES1B_vS1C_EENS_8epilogue10collective6detail29Sm90TmaWarpSpecializedAdapterINS1G_15DefaultEpilogueISK_SL_SL_NS1F_6thread17LinearCombinationISK_Li1EffLNS1K_9ScaleType4KindE0ELNS_15FloatRoundStyleE2ESK_EENS1_15EpilogueDefaultEEEEEvvEEEEvNT_6ParamsE --------------------------
	.section	.text._ZN7cutlass13device_kernelINS_4gemm6kernel13GemmUniversalIN4cute5tupleIJiiiiEEENS1_10collective13CollectiveMmaINS1_37MainloopSm90TmaGmmaWarpSpecializedFP8ILi18ENS5_IJNS4_1CILi2EEENSA_ILi1EEESC_EEENS1_35KernelTmaWarpSpecializedCooperativeEEENS5_IJNSA_ILi128EEENSA_ILi256EEENSA_ILi32EEEEEENS_12float_e4m3_tENS5_IJlSC_lEEESK_SL_NS4_8TiledMMAINS4_8MMA_AtomIJNS4_4SM904GMMA31MMA_64x256x32_F32E4M3E4M3_SS_TNILNSP_7ScaleInE1ELSR_1EEEEEENS4_6LayoutISD_NS5_IJSC_NSA_ILi0EEESV_EEEEENS5_IJNS4_10UnderscoreESY_SY_EEEEENS4_13SM90_TMA_LOADENS4_14ComposedLayoutINS4_7SwizzleILi1ELi4ELi3EEENS4_18smem_ptr_flag_bitsILi8EEENSU_INS5_IJNSA_ILi8EEESI_EEENS5_IJSI_SC_EEEEEEEvNS4_8identityENS4_23SM90_TMA_LOAD_MULTICASTES1B_vS1C_EENS_8epilogue10collective6detail29Sm90TmaWarpSpecializedAdapterINS1G_15DefaultEpilogueISK_SL_SL_NS1F_6thread17LinearCombinationISK_Li1EffLNS1K_9ScaleType4KindE0ELNS_15FloatRoundStyleE2ESK_EENS1_15EpilogueDefaultEEEEEvvEEEEvNT_6ParamsE,"ax",@progbits
	.align	128
.text._ZN7cutlass13device_kernelINS_4gemm6kernel13GemmUniversalIN4cute5tupleIJiiiiEEENS1_10collective13CollectiveMmaINS1_37MainloopSm90TmaGmmaWarpSpecializedFP8ILi18ENS5_IJNS4_1CILi2EEENSA_ILi1EEESC_EEENS1_35KernelTmaWarpSpecializedCooperativeEEENS5_IJNSA_ILi128EEENSA_ILi256EEENSA_ILi32EEEEEENS_12float_e4m3_tENS5_IJlSC_lEEESK_SL_NS4_8TiledMMAINS4_8MMA_AtomIJNS4_4SM904GMMA31MMA_64x256x32_F32E4M3E4M3_SS_TNILNSP_7ScaleInE1ELSR_1EEEEEENS4_6LayoutISD_NS5_IJSC_NSA_ILi0EEESV_EEEEENS5_IJNS4_10UnderscoreESY_SY_EEEEENS4_13SM90_TMA_LOADENS4_14ComposedLayoutINS4_7SwizzleILi1ELi4ELi3EEENS4_18smem_ptr_flag_bitsILi8EEENSU_INS5_IJNSA_ILi8EEESI_EEENS5_IJSI_SC_EEEEEEEvNS4_8identityENS4_23SM90_TMA_LOAD_MULTICASTES1B_vS1C_EENS_8epilogue10collective6detail29Sm90TmaWarpSpecializedAdapterINS1G_15DefaultEpilogueISK_SL_SL_NS1F_6thread17LinearCombinationISK_Li1EffLNS1K_9ScaleType4KindE0ELNS_15FloatRoundStyleE2ESK_EENS1_15EpilogueDefaultEEEEEvvEEEEvNT_6ParamsE:
        .type           _ZN7cutlass13device_kernelINS_4gemm6kernel13GemmUniversalIN4cute5tupleIJiiiiEEENS1_10collective13CollectiveMmaINS1_37MainloopSm90TmaGmmaWarpSpecializedFP8ILi18ENS5_IJNS4_1CILi2EEENSA_ILi1EEESC_EEENS1_35KernelTmaWarpSpecializedCooperativeEEENS5_IJNSA_ILi128EEENSA_ILi256EEENSA_ILi32EEEEEENS_12float_e4m3_tENS5_IJlSC_lEEESK_SL_NS4_8TiledMMAINS4_8MMA_AtomIJNS4_4SM904GMMA31MMA_64x256x32_F32E4M3E4M3_SS_TNILNSP_7ScaleInE1ELSR_1EEEEEENS4_6LayoutISD_NS5_IJSC_NSA_ILi0EEESV_EEEEENS5_IJNS4_10UnderscoreESY_SY_EEEEENS4_13SM90_TMA_LOADENS4_14ComposedLayoutINS4_7SwizzleILi1ELi4ELi3EEENS4_18smem_ptr_flag_bitsILi8EEENSU_INS5_IJNSA_ILi8EEESI_EEENS5_IJSI_SC_EEEEEEEvNS4_8identityENS4_23SM90_TMA_LOAD_MULTICASTES1B_vS1C_EENS_8epilogue10collective6detail29Sm90TmaWarpSpecializedAdapterINS1G_15DefaultEpilogueISK_SL_SL_NS1F_6thread17LinearCombinationISK_Li1EffLNS1K_9ScaleType4KindE0ELNS_15FloatRoundStyleE2ESK_EENS1_15EpilogueDefaultEEEEEvvEEEEvNT_6ParamsE,@function
        .size           _ZN7cutlass13device_kernelINS_4gemm6kernel13GemmUniversalIN4cute5tupleIJiiiiEEENS1_10collective13CollectiveMmaINS1_37MainloopSm90TmaGmmaWarpSpecializedFP8ILi18ENS5_IJNS4_1CILi2EEENSA_ILi1EEESC_EEENS1_35KernelTmaWarpSpecializedCooperativeEEENS5_IJNSA_ILi128EEENSA_ILi256EEENSA_ILi32EEEEEENS_12float_e4m3_tENS5_IJlSC_lEEESK_SL_NS4_8TiledMMAINS4_8MMA_AtomIJNS4_4SM904GMMA31MMA_64x256x32_F32E4M3E4M3_SS_TNILNSP_7ScaleInE1ELSR_1EEEEEENS4_6LayoutISD_NS5_IJSC_NSA_ILi0EEESV_EEEEENS5_IJNS4_10UnderscoreESY_SY_EEEEENS4_13SM90_TMA_LOADENS4_14ComposedLayoutINS4_7SwizzleILi1ELi4ELi3EEENS4_18smem_ptr_flag_bitsILi8EEENSU_INS5_IJNSA_ILi8EEESI_EEENS5_IJSI_SC_EEEEEEEvNS4_8identityENS4_23SM90_TMA_LOAD_MULTICASTES1B_vS1C_EENS_8epilogue10collective6detail29Sm90TmaWarpSpecializedAdapterINS1G_15DefaultEpilogueISK_SL_SL_NS1F_6thread17LinearCombinationISK_Li1EffLNS1K_9ScaleType4KindE0ELNS_15FloatRoundStyleE2ESK_EENS1_15EpilogueDefaultEEEEEvvEEEEvNT_6ParamsE,(.L_x_363 - _ZN7cutlass13device_kernelINS_4gemm6kernel13GemmUniversalIN4cute5tupleIJiiiiEEENS1_10collective13CollectiveMmaINS1_37MainloopSm90TmaGmmaWarpSpecializedFP8ILi18ENS5_IJNS4_1CILi2EEENSA_ILi1EEESC_EEENS1_35KernelTmaWarpSpecializedCooperativeEEENS5_IJNSA_ILi128EEENSA_ILi256EEENSA_ILi32EEEEEENS_12float_e4m3_tENS5_IJlSC_lEEESK_SL_NS4_8TiledMMAINS4_8MMA_AtomIJNS4_4SM904GMMA31MMA_64x256x32_F32E4M3E4M3_SS_TNILNSP_7ScaleInE1ELSR_1EEEEEENS4_6LayoutISD_NS5_IJSC_NSA_ILi0EEESV_EEEEENS5_IJNS4_10UnderscoreESY_SY_EEEEENS4_13SM90_TMA_LOADENS4_14ComposedLayoutINS4_7SwizzleILi1ELi4ELi3EEENS4_18smem_ptr_flag_bitsILi8EEENSU_INS5_IJNSA_ILi8EEESI_EEENS5_IJSI_SC_EEEEEEEvNS4_8identityENS4_23SM90_TMA_LOAD_MULTICASTES1B_vS1C_EENS_8epilogue10collective6detail29Sm90TmaWarpSpecializedAdapterINS1G_15DefaultEpilogueISK_SL_SL_NS1F_6thread17LinearCombinationISK_Li1EffLNS1K_9ScaleType4KindE0ELNS_15FloatRoundStyleE2ESK_EENS1_15EpilogueDefaultEEEEEvvEEEEvNT_6ParamsE)
        .other          _ZN7cutlass13device_kernelINS_4gemm6kernel13GemmUniversalIN4cute5tupleIJiiiiEEENS1_10collective13CollectiveMmaINS1_37MainloopSm90TmaGmmaWarpSpecializedFP8ILi18ENS5_IJNS4_1CILi2EEENSA_ILi1EEESC_EEENS1_35KernelTmaWarpSpecializedCooperativeEEENS5_IJNSA_ILi128EEENSA_ILi256EEENSA_ILi32EEEEEENS_12float_e4m3_tENS5_IJlSC_lEEESK_SL_NS4_8TiledMMAINS4_8MMA_AtomIJNS4_4SM904GMMA31MMA_64x256x32_F32E4M3E4M3_SS_TNILNSP_7ScaleInE1ELSR_1EEEEEENS4_6LayoutISD_NS5_IJSC_NSA_ILi0EEESV_EEEEENS5_IJNS4_10UnderscoreESY_SY_EEEEENS4_13SM90_TMA_LOADENS4_14ComposedLayoutINS4_7SwizzleILi1ELi4ELi3EEENS4_18smem_ptr_flag_bitsILi8EEENSU_INS5_IJNSA_ILi8EEESI_EEENS5_IJSI_SC_EEEEEEEvNS4_8identityENS4_23SM90_TMA_LOAD_MULTICASTES1B_vS1C_EENS_8epilogue10collective6detail29Sm90TmaWarpSpecializedAdapterINS1G_15DefaultEpilogueISK_SL_SL_NS1F_6thread17LinearCombinationISK_Li1EffLNS1K_9ScaleType4KindE0ELNS_15FloatRoundStyleE2ESK_EENS1_15EpilogueDefaultEEEEEvvEEEEvNT_6ParamsE,@"STO_CUDA_ENTRY STV_DEFAULT"
_ZN7cutlass13device_kernelINS_4gemm6kernel13GemmUniversalIN4cute5tupleIJiiiiEEENS1_10collective13CollectiveMmaINS1_37MainloopSm90TmaGmmaWarpSpecializedFP8ILi18ENS5_IJNS4_1CILi2EEENSA_ILi1EEESC_EEENS1_35KernelTmaWarpSpecializedCooperativeEEENS5_IJNSA_ILi128EEENSA_ILi256EEENSA_ILi32EEEEEENS_12float_e4m3_tENS5_IJlSC_lEEESK_SL_NS4_8TiledMMAINS4_8MMA_AtomIJNS4_4SM904GMMA31MMA_64x256x32_F32E4M3E4M3_SS_TNILNSP_7ScaleInE1ELSR_1EEEEEENS4_6LayoutISD_NS5_IJSC_NSA_ILi0EEESV_EEEEENS5_IJNS4_10UnderscoreESY_SY_EEEEENS4_13SM90_TMA_LOADENS4_14ComposedLayoutINS4_7SwizzleILi1ELi4ELi3EEENS4_18smem_ptr_flag_bitsILi8EEENSU_INS5_IJNSA_ILi8EEESI_EEENS5_IJSI_SC_EEEEEEEvNS4_8identityENS4_23SM90_TMA_LOAD_MULTICASTES1B_vS1C_EENS_8epilogue10collective6detail29Sm90TmaWarpSpecializedAdapterINS1G_15DefaultEpilogueISK_SL_SL_NS1F_6thread17LinearCombinationISK_Li1EffLNS1K_9ScaleType4KindE0ELNS_15FloatRoundStyleE2ESK_EENS1_15EpilogueDefaultEEEEEvvEEEEvNT_6ParamsE:
[----:B------:R-:W0:Y:S02]  /*0000*/  LDC R1, c[0x0][0x28] ;  /* 0x00000a00ff017b82 */ /* 0x000e240000000800 */
[----:B0-----:R-:W-:Y:S01]  /*0010*/  VIADD R1, R1, 0xfffffef8 ;  /* 0xfffffef801017836 */ /* 0x001fe20000000000 */
[----:B------:R-:W0:Y:S01]  /*0020*/  S2R R4, SR_TID.X ;  /* 0x0000000000047919 */ /* 0x000e220000002100 */
[----:B------:R-:W-:Y:S01]  /*0030*/  ELECT P0, URZ, PT ;  /* 0x00000000003f782f */ /* 0x000fe20003800000 */
[----:B------:R-:W-:Y:S01]  /*0040*/  BSSY B0, `(.L_x_0) ;  /* 0x0000015000007945 */ /* 0x000fe20003800000 */
[--C-:B0-----:R-:W-:Y:S02]  /*0050*/  SHF.R.U32.HI R0, RZ, 0x5, R4.reuse ;  /* 0x00000005ff007819 */ /* 0x101fe40000011604 */
[----:B------:R-:W-:-:S03]  /*0060*/  SHF.R.U32.HI R2, RZ, 0x7, R4 ;  /* 0x00000007ff027819 */ /* 0x000fc60000011604 */
[----:B------:R-:W0:Y:S04]  /*0070*/  SHFL.IDX PT, R3, R0, RZ, 0x1f ;  /* 0x00001fff00037589 */ /* 0x000e2800000e0000 */
[----:B------:R-:W1:Y:S01]  /*0080*/  SHFL.IDX PT, R2, R2, RZ, 0x1f ;  /* 0x00001fff02027589 */ /* 0x000e6200000e0000 */
[----:B0-----:R-:W-:Y:S02]  /*0090*/  R2UR UR4, R3 ;  /* 0x00000000030472ca */ /* 0x001fe400000e0000 */
[----:B-1----:R-:W-:-:S11]  /*00a0*/  R2UR UR6, R2 ;  /* 0x00000000020672ca */ /* 0x002fd600000e0000 */
[----:B------:R-:W-:Y:S02]  /*00b0*/  USHF.R.S32.HI UR5, URZ, 0x1f, UR4 ;  /* 0x0000001f3f057899 */ /* 0x000fe40008011404 */
[----:B------:R-:W-:Y:S02]  /*00c0*/  ISETP.NE.OR P0, PT, RZ, UR4, !P0 ;  /* 0x00000004ff007c0c */ /* 0x000fe4000c705670 */
[----:B------:R-:W-:-:S04]  /*00d0*/  ULEA.HI UR5, UR5, UR4, URZ, 0x2 ;  /* 0x0000000405057291 */ /* 0x000fc8000f8f103f */
[----:B------:R-:W-:-:S04]  /*00e0*/  ULOP3.LUT UR5, UR5, 0xfffffffc, URZ, 0xc0, !UPT ;  /* 0xfffffffc05057892 */ /* 0x000fc8000f8ec03f */
[----:B------:R-:W-:-:S03]  /*00f0*/  UIADD3 UR8, UR4, -UR5, URZ ;  /* 0x8000000504087290 */ /* 0x000fc6000fffe03f */
[----:B------:R-:W-:Y:S09]  /*0100*/  @P0 BRA `(.L_x_1) ;  /* 0x0000000000200947 */ /* 0x000ff20003800000 */
[----:B------:R-:W-:Y:S02]  /*0110*/  ULDC.64 UR4, c[0x0][0x198] ;  /* 0x0000660000047ab9 */ /* 0x000fe40000000a00 */
[----:B------:R-:W-:Y:S02]  /*0120*/  UIADD3 UR10, UP0, UR4, 0xf0, URZ ;  /* 0x000000f0040a7890 */ /* 0x000fe4000ff1e03f */
[----:B------:R-:W-:Y:S02]  /*0130*/  UIADD3 UR4, UP1, UR4, 0x1f0, URZ ;  /* 0x000001f004047890 */ /* 0x000fe4000ff3e03f */
[----:B------:R-:W-:Y:S02]  /*0140*/  UIADD3.X UR11, URZ, UR5, URZ, UP0, !UPT ;  /* 0x000000053f0b7290 */ /* 0x000fe400087fe43f */
[----:B------:R-:W-:-:S07]  /*0150*/  UIADD3.X UR5, URZ, UR5, URZ, UP1, !UPT ;  /* 0x000000053f057290 */ /* 0x000fce0008ffe43f */
[----:B------:R0:W-:Y:S02]  /*0160*/  UTMACCTL.PF [UR10] ;  /* 0x000000000a0079b9 */ /* 0x0001e40008040000 */
[----:B------:R0:W-:Y:S02]  /*0170*/  UTMACCTL.PF [UR4] ;  /* 0x00000000040079b9 */ /* 0x0001e40008040000 */
[----:B0-----:R-:W-:Y:S01]  /*0180*/  NOP ;  /* 0x0000000000007918 */ /* 0x001fe20000000000 */
.L_x_1:
[----:B------:R-:W-:Y:S05]  /*0190*/  BSYNC B0 ;  /* 0x0000000000007941 */ /* 0x000fea0003800000 */
.L_x_0:
[----:B------:R-:W0:Y:S01]  /*01a0*/  SHFL.IDX PT, R3, R0, RZ, 0x1f ;  /* 0x00001fff00037589 */ /* 0x000e2200000e0000 */
[----:B------:R-:W-:Y:S01]  /*01b0*/  UISETP.NE.AND UP0, UPT, UR8, 0x3, UPT ;  /* 0x000000030800788c */ /* 0x000fe2000bf05270 */
[----:B------:R-:W-:Y:S01]  /*01c0*/  ISETP.NE.AND P1, PT, RZ, UR6, PT ;  /* 0x00000006ff007c0c */ /* 0x000fe2000bf25270 */
[----:B------:R-:W-:Y:S02]  /*01d0*/  UIADD3 UR10, UR6, -0x1, URZ ;  /* 0xffffffff060a7890 */ /* 0x000fe4000fffe03f */
[----:B------:R-:W-:Y:S02]  /*01e0*/  UISETP.EQ.OR UP0, UPT, UR8, URZ, !UP0 ;  /* 0x0000003f0800728c */ /* 0x000fe4000c702670 */
[----:B------:R-:W-:Y:S02]  /*01f0*/  UISETP.GE.U32.AND UP1, UPT, UR10, 0x2, UPT ;  /* 0x000000020a00788c */ /* 0x000fe4000bf26070 */
[----:B------:R-:W-:-:S04]  /*0200*/  UISETP.EQ.AND UP0, UPT, UR6, URZ, UP0 ;  /* 0x0000003f0600728c */ /* 0x000fc80008702270 */
[----:B------:R-:W-:-:S04]  /*0210*/  USEL UR13, URZ, 0x1, !UP0 ;  /* 0x000000013f0d7887 */ /* 0x000fc8000c000000 */
[----:B------:R-:W-:Y:S01]  /*0220*/  USEL UR13, UR13, 0x2, UP1 ;  /* 0x000000020d0d7887 */ /* 0x000fe20008800000 */
[----:B0-----:R-:W-:-:S13]  /*0230*/  ISETP.NE.AND P0, PT, R3, RZ, PT ;  /* 0x000000ff0300720c */ /* 0x001fda0003f05270 */
[----:B------:R-:W-:Y:S05]  /*0240*/  @P0 BRA `(.L_x_2) ;  /* 0x0000000000d40947 */ /* 0x000fea0003800000 */
[----:B------:R-:W-:Y:S01]  /*0250*/  ELECT P0, URZ, PT ;  /* 0x00000000003f782f */ /* 0x000fe20003800000 */
[----:B------:R-:W-:-:S12]  /*0260*/  BSSY B0, `(.L_x_2) ;  /* 0x0000033000007945 */ /* 0x000fd80003800000 */
[----:B------:R-:W-:Y:S05]  /*0270*/  @!P0 BRA `(.L_x_3) ;  /* 0x0000000000c48947 */ /* 0x000fea0003800000 */
[----:B------:R-:W0:Y:S01]  /*0280*/  S2UR UR9, SR_CgaCtaId ;  /* 0x00000000000979c3 */ /* 0x000e220000008800 */
[----:B------:R-:W-:Y:S01]  /*0290*/  UMOV UR4, 0x400 ;  /* 0x0000040000047882 */ /* 0x000fe20000000000 */
[----:B------:R-:W-:Y:S01]  /*02a0*/  UMOV UR5, 0x1 ;  /* 0x0000000100057882 */ /* 0x000fe20000000000 */
[----:B------:R-:W-:Y:S02]  /*02b0*/  UMOV UR6, 0x4 ;  /* 0x0000000400067882 */ /* 0x000fe40000000000 */
[----:B------:R-:W-:-:S04]  /*02c0*/  UIADD3 UR6, -UR6, 0x100000, URZ ;  /* 0x0010000006067890 */ /* 0x000fc8000fffe13f */
[----:B------:R-:W-:Y:S02]  /*02d0*/  USHF.L.U32 UR7, UR6, 0xb, URZ ;  /* 0x0000000b06077899 */ /* 0x000fe4000800063f */
[----:B------:R-:W-:Y:S02]  /*02e0*/  USHF.L.U32 UR6, UR6, 0x1, URZ ;  /* 0x0000000106067899 */ /* 0x000fe4000800063f */
[----:B0-----:R-:W-:Y:S02]  /*02f0*/  ULEA UR9, UR9, UR4, 0x18 ;  /* 0x0000000409097291 */ /* 0x001fe4000f8ec03f */
[----:B------:R-:W-:-:S04]  /*0300*/  UIADD3 UR4, -UR5, 0x100000, URZ ;  /* 0x0010000005047890 */ /* 0x000fc8000fffe13f */
[----:B------:R-:W-:Y:S02]  /*0310*/  USHF.L.U32 UR5, UR4, 0xb, URZ ;  /* 0x0000000b04057899 */ /* 0x000fe4000800063f */
[----:B------:R-:W-:Y:S01]  /*0320*/  USHF.L.U32 UR4, UR4, 0x1, URZ ;  /* 0x0000000104047899 */ /* 0x000fe2000800063f */
[----:B------:R-:W0:Y:S11]  /*0330*/  FENCE.VIEW.ASYNC.S ;  /* 0x00000000000073c6 */ /* 0x000e360000000000 */
[----:B0-----:R0:W1:Y:S01]  /*0340*/  SYNCS.EXCH.64 URZ, [UR9], UR4 ;  /* 0x00000004093f75b2 */ /* 0x0010620008000100 */
[----:B------:R0:W2:Y:S01]  /*0350*/  SYNCS.EXCH.64 URZ, [UR9+0x90], UR6 ;  /* 0x00009006093f75b2 */ /* 0x0000a20008000100 */
[----:B------:R0:W3:Y:S01]  /*0360*/  SYNCS.EXCH.64 URZ, [UR9+0x8], UR4 ;  /* 0x00000804093f75b2 */ /* 0x0000e20008000100 */
[----:B------:R0:W4:Y:S01]  /*0370*/  SYNCS.EXCH.64 URZ, [UR9+0x98], UR6 ;  /* 0x00009806093f75b2 */ /* 0x0001220008000100 */
[----:B------:R0:W0:Y:S01]  /*0380*/  SYNCS.EXCH.64 URZ, [UR9+0x10], UR4 ;  /* 0x00001004093f75b2 */ /* 0x0000220008000100 */
        /* <DEDUP_REMOVED lines=31> */
[----:B-1234-:R-:W-:Y:S01]  /*0580*/  NOP ;  /* 0x0000000000007918 */ /* 0x01efe20000000000 */
.L_x_3:
[----:B0-----:R-:W-:Y:S05]  /*0590*/  BSYNC B0 ;  /* 0x0000000000007941 */ /* 0x001fea0003800000 */
.L_x_2:
[----:B------:R-:W-:Y:S01]  /*05a0*/  SHF.R.S32.HI R2, RZ, 0x1f, R4 ;  /* 0x0000001fff027819 */ /* 0x000fe20000011404 */
[----:B------:R-:W0:Y:S01]  /*05b0*/  SHFL.IDX PT, R0, R0, RZ, 0x1f ;  /* 0x00001fff00007589 */ /* 0x000e2200000e0000 */
[----:B------:R-:W1:Y:S01]  /*05c0*/  S2UR UR9, SR_CTAID.X ;  /* 0x00000000000979c3 */ /* 0x000e620000002500 */
[----:B------:R-:W-:Y:S02]  /*05d0*/  ELECT P0, URZ, PT ;  /* 0x00000000003f782f */ /* 0x000fe40003800000 */
[----:B------:R-:W-:Y:S01]  /*05e0*/  LEA.HI R2, R2, R4, RZ, 0x7 ;  /* 0x0000000402027211 */ /* 0x000fe200078f38ff */
[----:B------:R-:W-:Y:S01]  /*05f0*/  ULDC UR4, c[0x0][0x150] ;  /* 0x0000540000047ab9 */ /* 0x000fe20000000800 */
[----:B------:R-:W-:Y:S01]  /*0600*/  SHF.R.S32.HI R6, RZ, 0x1f, R3 ;  /* 0x0000001fff067819 */ /* 0x000fe20000011403 */
[----:B------:R-:W-:Y:S01]  /*0610*/  NOP ;  /* 0x0000000000007918 */ /* 0x000fe20000000000 */
[----:B------:R-:W-:Y:S01]  /*0620*/  LOP3.LUT R2, R2, 0xffffff80, RZ, 0xc0, !PT ;  /* 0xffffff8002027812 */ /* 0x000fe200078ec0ff */
[----:B------:R-:W-:Y:S01]  /*0630*/  NOP ;  /* 0x0000000000007918 */ /* 0x000fe20000000000 */
[----:B------:R-:W-:Y:S01]  /*0640*/  LEA.HI R6, R6, R3, RZ, 0x2 ;  /* 0x0000000306067211 */ /* 0x000fe200078f10ff */
[----:B------:R-:W2:Y:S02]  /*0650*/  LDC R8, c[0x0][0x144] ;  /* 0x00005100ff087b82 */ /* 0x000ea40000000800 */
[----:B------:R-:W-:Y:S01]  /*0660*/  IMAD.IADD R4, R4, 0x1, -R2 ;  /* 0x0000000104047824 */ /* 0x000fe200078e0a02 */
[----:B------:R-:W-:Y:S01]  /*0670*/  LOP3.LUT R6, R6, 0x3ffffffc, RZ, 0xc0, !PT ;  /* 0x3ffffffc06067812 */ /* 0x000fe200078ec0ff */
[----:B------:R-:W3:Y:S03]  /*0680*/  S2R R2, SR_CTAID.Y ;  /* 0x0000000000027919 */ /* 0x000ee60000002600 */
[----:B------:R-:W-:Y:S01]  /*0690*/  SHF.R.S32.HI R5, RZ, 0x1f, R4 ;  /* 0x0000001fff057819 */ /* 0x000fe20000011404 */
[----:B------:R-:W-:Y:S01]  /*06a0*/  IMAD.IADD R6, R3, 0x1, -R6 ;  /* 0x0000000103067824 */ /* 0x000fe200078e0a06 */
[----:B------:R-:W4:Y:S02]  /*06b0*/  LDC R11, c[0x0][0x148] ;  /* 0x00005200ff0b7b82 */ /* 0x000f240000000800 */
[----:B------:R-:W-:-:S02]  /*06c0*/  LEA.HI R5, R5, R4, RZ, 0x3 ;  /* 0x0000000405057211 */ /* 0x000fc400078f18ff */
[----:B0-----:R-:W-:Y:S02]  /*06d0*/  ISETP.NE.OR P0, PT, R0, RZ, !P0 ;  /* 0x000000ff0000720c */ /* 0x001fe40004705670 */
[--C-:B------:R-:W-:Y:S02]  /*06e0*/  SHF.R.S32.HI R0, RZ, 0x3, R5.reuse ;  /* 0x00000003ff007819 */ /* 0x100fe40000011405 */
[----:B------:R-:W-:Y:S02]  /*06f0*/  SHF.R.S32.HI R5, RZ, 0x1f, R5 ;  /* 0x0000001fff057819 */ /* 0x000fe40000011405 */
[----:B-1----:R-:W-:Y:S02]  /*0700*/  I2FP.F32.U32 R7, UR9 ;  /* 0x0000000900077c45 */ /* 0x002fe40008201000 */
[----:B------:R-:W-:-:S03]  /*0710*/  LEA.HI R5, R5, R0, RZ, 0x2 ;  /* 0x0000000005057211 */ /* 0x000fc600078f10ff */
[----:B------:R-:W-:Y:S01]  /*0720*/  FMUL R7, R7, UR4 ;  /* 0x0000000407077c20 */ /* 0x000fe20008400000 */
[----:B------:R-:W-:Y:S01]  /*0730*/  LOP3.LUT R5, R5, 0xfffffffc, RZ, 0xc0, !PT ;  /* 0xfffffffc05057812 */ /* 0x000fe200078ec0ff */
[----:B------:R-:W-:Y:S01]  /*0740*/  VOTEU.ALL UP0, P0 ;  /* 0x00000000003f7886 */ /* 0x000fe20000000000 */
[----:B------:R-:W-:Y:S01]  /*0750*/  ULDC UR4, c[0x0][0x154] ;  /* 0x0000550000047ab9 */ /* 0x000fe20000000800 */
[----:B------:R-:W-:Y:S02]  /*0760*/  VOTEU.ALL UP1, P0 ;  /* 0x00000000003f7886 */ /* 0x000fe40000020000 */
[----:B------:R-:W0:Y:S01]  /*0770*/  F2I.U32.TRUNC.NTZ R7, R7 ;  /* 0x0000000700077305 */ /* 0x000e22000020f000 */
[----:B------:R-:W-:Y:S01]  /*0780*/  IMAD.IADD R5, R0, 0x1, -R5 ;  /* 0x0000000100057824 */ /* 0x000fe200078e0a05 */
[----:B------:R-:W1:Y:S01]  /*0790*/  @!UP0 S2UR UR7, SR_CgaCtaId ;  /* 0x00000000000789c3 */ /* 0x000e620000008800 */
[----:B------:R-:W-:Y:S02]  /*07a0*/  @!UP0 UMOV UR6, 0x400 ;  /* 0x0000040000068882 */ /* 0x000fe40000000000 */
[----:B------:R-:W-:Y:S01]  /*07b0*/  IMAD R5, R6, 0x4, R5 ;  /* 0x0000000406057824 */ /* 0x000fe200078e0205 */
[----:B---3--:R-:W-:-:S04]  /*07c0*/  I2FP.F32.U32 R9, R2 ;  /* 0x0000000200097245 */ /* 0x008fc80000201000 */
[----:B------:R-:W-:Y:S01]  /*07d0*/  LEA.HI R0, R5, R5, RZ, 0x1 ;  /* 0x0000000505007211 */ /* 0x000fe200078f08ff */
[----:B------:R-:W-:Y:S01]  /*07e0*/  FMUL R9, R9, UR4 ;  /* 0x0000000409097c20 */ /* 0x000fe20008400000 */
[----:B------:R-:W-:Y:S02]  /*07f0*/  UMOV UR4, 0x20 ;  /* 0x0000002000047882 */ /* 0x000fe40000000000 */
[----:B------:R-:W-:Y:S01]  /*0800*/  LOP3.LUT R6, R0, 0xfffffffe, RZ, 0xc0, !PT ;  /* 0xfffffffe00067812 */ /* 0x000fe200078ec0ff */
[----:B0-----:R-:W-:Y:S01]  /*0810*/  IMAD.MOV R13, RZ, RZ, -R7 ;  /* 0x000000ffff0d7224 */ /* 0x001fe200078e0a07 */
[----:B------:R-:W-:-:S04]  /*0820*/  @!UP0 UIADD3 UR4, -UR4, 0x100000, URZ ;  /* 0x0010000004048890 */ /* 0x000fc8000fffe13f */
[----:B------:R-:W-:Y:S02]  /*0830*/  @!UP0 USHF.L.U32 UR5, UR4, 0xb, URZ ;  /* 0x0000000b04058899 */ /* 0x000fe4000800063f */
[----:B------:R-:W-:Y:S01]  /*0840*/  @!UP0 USHF.L.U32 UR4, UR4, 0x1, URZ ;  /* 0x0000000104048899 */ /* 0x000fe2000800063f */
[----:B------:R-:W0:Y:S01]  /*0850*/  F2I.U32.TRUNC.NTZ R9, R9 ;  /* 0x0000000900097305 */ /* 0x000e22000020f000 */
[----:B--2---:R-:W-:Y:S02]  /*0860*/  IMAD R0, R8, R13, UR9 ;  /* 0x0000000908007e24 */ /* 0x004fe4000f8e020d */
[C---:B------:R-:W-:Y:S02]  /*0870*/  IMAD.IADD R7, R5.reuse, 0x1, -R6 ;  /* 0x0000000105077824 */ /* 0x040fe400078e0a06 */
[----:B------:R-:W-:-:S03]  /*0880*/  IMAD.SHL.U32 R6, R5, 0x4, RZ ;  /* 0x0000000405067824 */ /* 0x000fc600078e00ff */
[----:B------:R-:W-:Y:S01]  /*0890*/  ISETP.NE.AND P2, PT, R7, R0, PT ;  /* 0x000000000700720c */ /* 0x000fe20003f45270 */
[----:B-1----:R-:W-:Y:S01]  /*08a0*/  @!UP0 ULEA UR6, UR7, UR6, 0x18 ;  /* 0x0000000607068291 */ /* 0x002fe2000f8ec03f */
[----:B------:R-:W-:Y:S01]  /*08b0*/  LOP3.LUT R10, R5, 0xc, R6, 0x78, !PT ;  /* 0x0000000c050a7812 */ /* 0x000fe200078e7806 */
[----:B------:R-:W1:Y:S01]  /*08c0*/  LDC R7, c[0x0][0x140] ;  /* 0x00005000ff077b82 */ /* 0x000e620000000800 */
[----:B------:R-:W-:Y:S01]  /*08d0*/  VOTEU.ALL UP0, P0 ;  /* 0x00000000003f7886 */ /* 0x000fe20000000000 */
[----:B------:R-:W-:Y:S01]  /*08e0*/  LOP3.LUT P0, RZ, R4, 0x7, RZ, 0xc0, !PT ;  /* 0x0000000704ff7812 */ /* 0x000fe2000780c0ff */
[----:B0-----:R-:W-:Y:S01]  /*08f0*/  IMAD.MOV R12, RZ, RZ, -R9 ;  /* 0x000000ffff0c7224 */ /* 0x001fe200078e0a09 */
[----:B------:R0:W-:Y:S01]  /*0900*/  STL [R1+0x7c], R10 ;  /* 0x00007c0a01007387 */ /* 0x0001e20000100800 */
[----:B------:R-:W-:Y:S01]  /*0910*/  IMAD.MOV.U32 R4, RZ, RZ, 0x1 ;  /* 0x00000001ff047424 */ /* 0x000fe200078e00ff */
[----:B------:R-:W-:Y:S01]  /*0920*/  ISETP.LT.U32.AND P0, PT, R10, 0x2, !P0 ;  /* 0x000000020a00780c */ /* 0x000fe20004701070 */
[----:B----4-:R-:W-:-:S03]  /*0930*/  IMAD R6, R11, R12, R2 ;  /* 0x0000000c0b067224 */ /* 0x010fc600078e0202 */
[----:B------:R-:W-:Y:S01]  /*0940*/  @P2 LEA.HI R5, R10, R10, RZ, 0x1 ;  /* 0x0000000a0a052211 */ /* 0x000fe200078f08ff */
[----:B------:R-:W2:Y:S02]  /*0950*/  FENCE.VIEW.ASYNC.S ;  /* 0x00000000000073c6 */ /* 0x000ea40000000000 */
[----:B--2---:R0:W2:Y:S01]  /*0960*/  @!UP0 SYNCS.EXCH.64 URZ, [UR6+0x130], UR4 ;  /* 0x00013004063f85b2 */ /* 0x0040a20008000100 */
[----:B------:R-:W-:-:S04]  /*0970*/  @P2 SHF.R.S32.HI R5, RZ, 0x1, R5 ;  /* 0x00000001ff052819 */ /* 0x000fc80000011405 */
[----:B------:R-:W-:Y:S02]  /*0980*/  @P2 ISETP.NE.AND P3, PT, R5, R6, PT ;  /* 0x000000060500220c */ /* 0x000fe40003f65270 */
[----:B------:R-:W-:Y:S02]  /*0990*/  SEL R5, RZ, 0x1, !P0 ;  /* 0x00000001ff057807 */ /* 0x000fe40004000000 */
[----:B------:R-:W-:Y:S02]  /*09a0*/  @P2 SEL R4, RZ, 0x1, P3 ;  /* 0x00000001ff042807 */ /* 0x000fe40001800000 */
[----:B-1----:R-:W-:Y:S02]  /*09b0*/  ISETP.EQ.U32.AND P4, PT, R7, 0x1, PT ;  /* 0x000000010700780c */ /* 0x002fe40003f82070 */
[----:B------:R-:W-:Y:S01]  /*09c0*/  LOP3.LUT R4, R4, R5, RZ, 0xc0, !PT ;  /* 0x0000000504047212 */ /* 0x000fe200078ec0ff */
[----:B------:R0:W1:Y:S01]  /*09d0*/  @!UP1 SYNCS.EXCH.64 URZ, [UR6+0x138], UR4 ;  /* 0x00013804063f95b2 */ /* 0x0000620008000100 */
[----:B------:R-:W-:-:S03]  /*09e0*/  NOP ;  /* 0x0000000000007918 */ /* 0x000fc60000000000 */
[----:B------:R0:W-:Y:S06]  /*09f0*/  STL [R1+0x78], R4 ;  /* 0x0000780401007387 */ /* 0x0001ec0000100800 */
[----:B--2---:R-:W-:Y:S05]  /*0a00*/  @!P4 BRA `(.L_x_4) ;  /* 0x000000000008c947 */ /* 0x004fea0003800000 */
[----:B-1----:R-:W-:Y:S01]  /*0a10*/  UCGABAR_ARV ;  /* 0x00000000000079c7 */ /* 0x002fe20008000000 */
[----:B------:R-:W-:Y:S05]  /*0a20*/  BRA `(.L_x_5) ;  /* 0x0000000000047947 */ /* 0x000fea0003800000 */
.L_x_4:
[----:B-1----:R-:W-:Y:S01]  /*0a30*/  NOP ;  /* 0x0000000000007918 */ /* 0x002fe20000000000 */
.L_x_5:
[----:B------:R-:W1:Y:S01]  /*0a40*/  LDC R3, c[0x0][0x65c] ;  /* 0x00019700ff037b82 */ /* 0x000e620000000800 */
[----:B0-----:R-:W-:Y:S02]  /*0a50*/  IMAD.U32 R4, RZ, RZ, UR9 ;  /* 0x00000009ff047e24 */ /* 0x001fe4000f8e00ff */
[----:B------:R-:W-:Y:S01]  /*0a60*/  IMAD.MOV.U32 R5, RZ, RZ, RZ ;  /* 0x000000ffff057224 */ /* 0x000fe200078e00ff */
[----:B-1----:R-:W-:-:S13]  /*0a70*/  ISETP.NE.AND P2, PT, R3, 0x1, PT ;  /* 0x000000010300780c */ /* 0x002fda0003f45270 */
[----:B------:R-:W0:Y:S01]  /*0a80*/  @P2 LDC R7, c[0x0][0x10] ;  /* 0x00000400ff072b82 */ /* 0x000e220000000800 */
[----:B------:R-:W-:Y:S02]  /*0a90*/  @P2 IMAD.MOV.U32 R3, RZ, RZ, RZ ;  /* 0x000000ffff032224 */ /* 0x000fe400078e00ff */
[----:B------:R-:W-:-:S05]  /*0aa0*/  @P2 IMAD.MOV.U32 R13, RZ, RZ, RZ ;  /* 0x000000ffff0d2224 */ /* 0x000fca00078e00ff */
[----:B------:R-:W1:Y:S01]  /*0ab0*/  @!P2 LDC R9, c[0x0][0xc] ;  /* 0x00000300ff09ab82 */ /* 0x000e620000000800 */
[----:B0-----:R-:W-:-:S04]  /*0ac0*/  @P2 IMAD.WIDE.U32 R6, R7, UR9, R2 ;  /* 0x0000000907062c25 */ /* 0x001fc8000f8e0002 */
[----:B------:R-:W-:Y:S02]  /*0ad0*/  @P2 IMAD.MOV.U32 R19, RZ, RZ, R6 ;  /* 0x000000ffff132224 */ /* 0x000fe400078e0006 */
[----:B------:R-:W-:Y:S02]  /*0ae0*/  @P2 IMAD.IADD R23, R7, 0x1, R13 ;  /* 0x0000000107172824 */ /* 0x000fe400078e020d */
[----:B-1----:R-:W-:-:S04]  /*0af0*/  @!P2 IMAD.WIDE.U32 R4, R2, R9, R4 ;  /* 0x000000090204a225 */ /* 0x002fc800078e0004 */
[----:B------:R-:W-:Y:S02]  /*0b00*/  @!P2 IMAD.MOV.U32 R19, RZ, RZ, R4 ;  /* 0x000000ffff13a224 */ /* 0x000fe400078e0004 */
[----:B------:R-:W-:-:S03]  /*0b10*/  @!P2 IMAD.MOV.U32 R23, RZ, RZ, R5 ;  /* 0x000000ffff17a224 */ /* 0x000fc600078e0005 */
[----:B------:R0:W-:Y:S04]  /*0b20*/  STL [R1+0x84], R19 ;  /* 0x0000841301007387 */ /* 0x0001e80000100800 */
[----:B------:R0:W-:Y:S01]  /*0b30*/  STL [R1+0x80], R23 ;  /* 0x0000801701007387 */ /* 0x0001e20000100800 */
[----:B------:R-:W-:Y:S05]  /*0b40*/  @!P4 BRA `(.L_x_6) ;  /* 0x00000000000cc947 */ /* 0x000fea0003800000 */
[----:B------:R-:W-:Y:S01]  /*0b50*/  UCGABAR_WAIT ;  /* 0x0000000000007dc7 */ /* 0x000fe20008000000 */
[----:B------:R-:W-:Y:S01]  /*0b60*/  CCTL.IVALL ;  /* 0x00000000ff00798f */ /* 0x000fe20002000000 */
[----:B------:R-:W-:Y:S05]  /*0b70*/  BRA `(.L_x_7) ;  /* 0x0000000000047947 */ /* 0x000fea0003800000 */
.L_x_6:
[----:B------:R-:W-:Y:S06]  /*0b80*/  BAR.SYNC.DEFER_BLOCKING 0x0 ;  /* 0x0000000000007b1d */ /* 0x000fec0000010000 */
.L_x_7:
[----:B------:R-:W-:Y:S05]  /*0b90*/  @!P1 BRA `(.L_x_8) ;  /* 0x000000e0007c9947 */ /* 0x000fea0003800000 */
[----:B------:R-:W-:-:S06]  /*0ba0*/  UISETP.GT.U32.AND UP0, UPT, UR10, 0x1, UPT ;  /* 0x000000010a00788c */ /* 0x000fcc000bf04070 */
[----:B------:R-:W-:-:S13]  /*0bb0*/  PLOP3.LUT P0, PT, PT, PT, UP0, 0x80, 0x0 ;  /* 0x000000000000781c */ /* 0x000fda0003f0f008 */
[----:B------:R-:W-:Y:S05]  /*0bc0*/  @P0 EXIT ;  /* 0x000000000000094d */ /* 0x000fea0003800000 */
[----:B------:R-:W-:Y:S01]  /*0bd0*/  IMAD.MOV.U32 R6, RZ, RZ, -0x1 ;  /* 0xffffffffff067424 */ /* 0x000fe200078e00ff */
[----:B------:R-:W-:Y:S01]  /*0be0*/  ULDC.64 UR4, c[0x0][0x650] ;  /* 0x0001940000047ab9 */ /* 0x000fe20000000a00 */
[----:B------:R-:W-:Y:S01]  /*0bf0*/  IMAD.MOV.U32 R5, RZ, RZ, -0x1 ;  /* 0xffffffffff057424 */ /* 0x000fe200078e00ff */
[----:B------:R-:W-:Y:S01]  /*0c00*/  ISETP.GE.U32.AND P0, PT, R19, UR4, PT ;  /* 0x0000000413007c0c */ /* 0x000fe2000bf06070 */
[----:B------:R-:W-:Y:S01]  /*0c10*/  UMOV UR23, 0xffffffff ;  /* 0xffffffff00177882 */ /* 0x000fe20000000000 */
[----:B------:R1:W-:Y:S01]  /*0c20*/  STL [R1+0x8c], R6 ;  /* 0x00008c0601007387 */ /* 0x0003e20000100800 */
[----:B------:R-:W-:Y:S02]  /*0c30*/  PRMT R4, RZ, 0x7610, R4 ;  /* 0x00007610ff047816 */ /* 0x000fe40000000004 */
[----:B------:R-:W-:Y:S01]  /*0c40*/  ISETP.GE.U32.AND.EX P0, PT, R23, UR5, PT, P0 ;  /* 0x0000000517007c0c */ /* 0x000fe2000bf06100 */
[----:B------:R1:W-:-:S12]  /*0c50*/  STL [R1+0x88], R5 ;  /* 0x0000880501007387 */ /* 0x0003d80000100800 */
[----:B-1----:R-:W-:Y:S05]  /*0c60*/  @P0 BRA `(.L_x_9) ;  /* 0x0000000400380947 */ /* 0x002fea0003800000 */
[----:B------:R-:W1:Y:S01]  /*0c70*/  LDC.64 R14, c[0x0][0x628] ;  /* 0x00018a00ff0e7b82 */ /* 0x000e620000000a00 */
[----:B------:R-:W-:Y:S02]  /*0c80*/  IMAD.MOV.U32 R4, RZ, RZ, R19 ;  /* 0x000000ffff047224 */ /* 0x000fe400078e0013 */
[----:B------:R-:W-:-:S05]  /*0c90*/  IMAD.MOV.U32 R5, RZ, RZ, R23 ;  /* 0x000000ffff057224 */ /* 0x000fca00078e0017 */
[----:B------:R-:W2:Y:S08]  /*0ca0*/  LDC R10, c[0x0][0x630] ;  /* 0x00018c00ff0a7b82 */ /* 0x000eb00000000800 */
[----:B------:R-:W3:Y:S01]  /*0cb0*/  LDC.64 R16, c[0x0][0x620] ;  /* 0x00018800ff107b82 */ /* 0x000ee20000000a00 */
[----:B-1----:R-:W-:-:S04]  /*0cc0*/  ISETP.NE.U32.AND P0, PT, R14, RZ, PT ;  /* 0x000000ff0e00720c */ /* 0x002fc80003f05070 */
[----:B------:R-:W-:-:S13]  /*0cd0*/  ISETP.NE.AND.EX P0, PT, R15, RZ, PT, P0 ;  /* 0x000000ff0f00720c */ /* 0x000fda0003f05300 */
[----:B--23--:R-:W-:Y:S05]  /*0ce0*/  @!P0 BRA `(.L_x_10) ;  /* 0x0000000000288947 */ /* 0x00cfea0003800000 */
[----:B------:R-:W1:Y:S02]  /*0cf0*/  LDC R9, c[0x0][0x634] ;  /* 0x00018d00ff097b82 */ /* 0x000e640000000800 */
[----:B-1----:R-:W-:-:S05]  /*0d00*/  IADD3 R9, P0, R19, R9, RZ ;  /* 0x0000000913097210 */ /* 0x002fca0007f1e0ff */
[----:B------:R-:W-:-:S04]  /*0d10*/  IMAD.X R13, RZ, RZ, R23, P0 ;  /* 0x000000ffff0d7224 */ /* 0x000fc800000e0617 */
[----:B------:R-:W-:-:S04]  /*0d20*/  IMAD.WIDE.U32 R4, R13, R14, RZ ;  /* 0x0000000e0d047225 */ /* 0x000fc800078e00ff */
[----:B------:R-:W-:-:S04]  /*0d30*/  IMAD.WIDE.U32 R6, P0, R9, R15, R4 ;  /* 0x0000000f09067225 */ /* 0x000fc80007800004 */
[----:B------:R-:W-:-:S04]  /*0d40*/  IMAD.WIDE.U32 R4, R9, R14, RZ ;  /* 0x0000000e09047225 */ /* 0x000fc800078e00ff */
[----:B------:R-:W-:Y:S01]  /*0d50*/  IMAD.X R9, RZ, RZ, RZ, P0 ;  /* 0x000000ffff097224 */ /* 0x000fe200000e06ff */
[----:B------:R-:W-:Y:S01]  /*0d60*/  IADD3 RZ, P0, R5, R6, RZ ;  /* 0x0000000605ff7210 */ /* 0x000fe20007f1e0ff */
[----:B------:R-:W-:-:S04]  /*0d70*/  IMAD.MOV.U32 R8, RZ, RZ, R7 ;  /* 0x000000ffff087224 */ /* 0x000fc800078e0007 */
[----:B------:R-:W-:-:S08]  /*0d80*/  IMAD.WIDE.U32.X R4, R13, R15, R8, P0 ;  /* 0x0000000f0d047225 */ /* 0x000fd000000e0408 */
.L_x_10:
[----:B------:R-:W1:Y:S01]  /*0d90*/  LDC.64 R20, c[0x0][0x640] ;  /* 0x00019000ff147b82 */ /* 0x000e620000000a00 */
[-C--:B------:R-:W-:Y:S01]  /*0da0*/  SHF.R.U64 R22, R4, R10.reuse, R5 ;  /* 0x0000000a04167219 */ /* 0x080fe20000001205 */
[----:B------:R-:W-:Y:S01]  /*0db0*/  IMAD.MOV.U32 R4, RZ, RZ, R19 ;  /* 0x000000ffff047224 */ /* 0x000fe200078e0013 */
[----:B------:R-:W-:Y:S01]  /*0dc0*/  SHF.R.U32.HI R3, RZ, R10, R5 ;  /* 0x0000000aff037219 */ /* 0x000fe20000011605 */
[----:B------:R-:W-:Y:S01]  /*0dd0*/  IMAD.MOV.U32 R5, RZ, RZ, R23 ;  /* 0x000000ffff057224 */ /* 0x000fe200078e0017 */
[----:B------:R-:W-:Y:S01]  /*0de0*/  IADD3 R7, P0, RZ, -R22, RZ ;  /* 0x80000016ff077210 */ /* 0x000fe20007f1e0ff */
[----:B0-----:R-:W-:Y:S02]  /*0df0*/  IMAD R23, R11, R12, R2 ;  /* 0x0000000c0b177224 */ /* 0x001fe400078e0202 */
[----:B------:R-:W0:Y:S01]  /*0e00*/  LDC R8, c[0x0][0x618] ;  /* 0x00018600ff087b82 */ /* 0x000e220000000800 */
[----:B------:R-:W-:Y:S02]  /*0e10*/  IMAD.MOV.U32 R11, RZ, RZ, 0x1 ;  /* 0x00000001ff0b7424 */ /* 0x000fe400078e00ff */
[----:B------:R-:W-:-:S02]  /*0e20*/  IMAD.X R3, RZ, RZ, ~R3, P0 ;  /* 0x000000ffff037224 */ /* 0x000fc400000e0e03 */
[----:B------:R-:W-:-:S03]  /*0e30*/  IMAD.WIDE.U32 R4, R7, R16, R4 ;  /* 0x0000001007047225 */ /* 0x000fc600078e0004 */
[----:B------:R-:W2:Y:S01]  /*0e40*/  LDC R14, c[0x0][0x608] ;  /* 0x00018200ff0e7b82 */ /* 0x000ea20000000800 */
[----:B------:R-:W-:-:S04]  /*0e50*/  IMAD R6, R3, R16, RZ ;  /* 0x0000001003067224 */ /* 0x000fc800078e02ff */
[----:B------:R-:W-:-:S03]  /*0e60*/  IMAD R3, R7, R17, R6 ;  /* 0x0000001107037224 */ /* 0x000fc600078e0206 */
[----:B------:R-:W3:Y:S01]  /*0e70*/  LDC R18, c[0x0][0x658] ;  /* 0x00019600ff127b82 */ /* 0x000ee20000000800 */
[----:B------:R-:W-:Y:S01]  /*0e80*/  IMAD.IADD R3, R5, 0x1, R3 ;  /* 0x0000000105037824 */ /* 0x000fe200078e0203 */
[----:B-1----:R-:W-:Y:S01]  /*0e90*/  ISETP.NE.U32.AND P0, PT, R20, RZ, PT ;  /* 0x000000ff1400720c */ /* 0x002fe20003f05070 */
[----:B------:R-:W-:-:S03]  /*0ea0*/  IMAD.MOV.U32 R5, RZ, RZ, -0x1 ;  /* 0xffffffffff057424 */ /* 0x000fc600078e00ff */
[----:B------:R-:W-:Y:S02]  /*0eb0*/  ISETP.NE.AND.EX P0, PT, R21, RZ, PT, P0 ;  /* 0x000000ff1500720c */ /* 0x000fe40003f05300 */
[----:B------:R-:W1:Y:S01]  /*0ec0*/  LDC R13, c[0x0][0x600] ;  /* 0x00018000ff0d7b82 */ /* 0x000e620000000800 */
[-CC-:B0-----:R-:W-:Y:S02]  /*0ed0*/  SHF.R.U64 R10, R4, R8.reuse, R3.reuse ;  /* 0x00000008040a7219 */ /* 0x181fe40000001203 */
[----:B------:R-:W-:-:S05]  /*0ee0*/  SHF.R.U32.HI R3, RZ, R8, R3 ;  /* 0x00000008ff037219 */ /* 0x000fca0000011603 */
[----:B------:R-:W0:Y:S01]  /*0ef0*/  LDC R15, c[0x0][0x648] ;  /* 0x00019200ff0f7b82 */ /* 0x000e220000000800 */
[-CC-:B--2---:R-:W-:Y:S02]  /*0f00*/  SHF.R.U64 R19, R10, R14.reuse, R3.reuse ;  /* 0x0000000e0a137219 */ /* 0x184fe40000001203 */
[----:B------:R-:W-:-:S05]  /*0f10*/  SHF.R.U32.HI R3, RZ, R14, R3 ;  /* 0x0000000eff037219 */ /* 0x000fca0000011603 */
[----:B------:R-:W2:Y:S01]  /*0f20*/  LDC R17, c[0x0][0x638] ;  /* 0x00018e00ff117b82 */ /* 0x000ea20000000800 */
[-C--:B---3--:R-:W-:Y:S02]  /*0f30*/  SHF.L.U32 R2, R5, R18.reuse, RZ ;  /* 0x0000001205027219 */ /* 0x088fe400000006ff */
[--C-:B------:R-:W-:Y:S02]  /*0f40*/  SHF.R.U64 R12, R19, R18, R3.reuse ;  /* 0x00000012130c7219 */ /* 0x100fe40000001203 */
[----:B------:R-:W-:Y:S02]  /*0f50*/  LOP3.LUT R8, RZ, R2, RZ, 0x33, !PT ;  /* 0x00000002ff087212 */ /* 0x000fe400078e33ff */
[----:B------:R-:W-:Y:S01]  /*0f60*/  SHF.R.U32.HI R3, RZ, R18, R3 ;  /* 0x00000012ff037219 */ /* 0x000fe20000011603 */
[----:B------:R-:W3:Y:S01]  /*0f70*/  LDC R16, c[0x0][0x610] ;  /* 0x00018400ff107b82 */ /* 0x000ee20000000800 */
[----:B------:R-:W-:Y:S01]  /*0f80*/  IMAD.MOV.U32 R2, RZ, RZ, R12 ;  /* 0x000000ffff027224 */ /* 0x000fe200078e000c */
[----:B------:R-:W-:Y:S06]  /*0f90*/  @!P0 BRA `(.L_x_11) ;  /* 0x0000000000288947 */ /* 0x000fec0003800000 */
[----:B------:R-:W4:Y:S02]  /*0fa0*/  LDC R7, c[0x0][0x64c] ;  /* 0x00019300ff077b82 */ /* 0x000f240000000800 */
[----:B----4-:R-:W-:-:S05]  /*0fb0*/  IADD3 R7, P0, R12, R7, RZ ;  /* 0x000000070c077210 */ /* 0x010fca0007f1e0ff */
        /* <DEDUP_REMOVED lines=8> */
.L_x_11:
[----:B0-----:R-:W-:Y:S01]  /*1040*/  SHF.R.U64 R4, R2, R15, R3 ;  /* 0x0000000f02047219 */ /* 0x001fe20000001203 */
[----:B-1----:R-:W-:Y:S01]  /*1050*/  VIADD R5, R13, 0xffffffff ;  /* 0xffffffff0d057836 */ /* 0x002fe20000000000 */
[----:B------:R-:W-:Y:S02]  /*1060*/  SHF.L.U32 R2, R11, R18, RZ ;  /* 0x000000120b027219 */ /* 0x000fe400000006ff */
[----:B------:R-:W-:Y:S01]  /*1070*/  LOP3.LUT R3, R19, R8, RZ, 0xc0, !PT ;  /* 0x0000000813037212 */ /* 0x000fe200078ec0ff */
[----:B------:R-:W-:Y:S01]  /*1080*/  IMAD.MOV R6, RZ, RZ, -R4 ;  /* 0x000000ffff067224 */ /* 0x000fe200078e0a04 */
[----:B------:R-:W-:Y:S02]  /*1090*/  SEL R0, R0, R23, !P2 ;  /* 0x0000001700007207 */ /* 0x000fe40005000000 */
[----:B------:R-:W-:Y:S01]  /*10a0*/  LOP3.LUT R5, R10, R5, RZ, 0xc0, !PT ;  /* 0x000000050a057212 */ /* 0x000fe200078ec0ff */
[----:B------:R-:W-:Y:S01]  /*10b0*/  IMAD R3, R2, R4, R3 ;  /* 0x0000000402037224 */ /* 0x000fe200078e0203 */
[----:B------:R-:W-:Y:S01]  /*10c0*/  R2UR UR23, R22 ;  /* 0x00000000161772ca */ /* 0x000fe200000e0000 */
[----:B--2---:R-:W-:-:S02]  /*10d0*/  IMAD R2, R6, R17, R12 ;  /* 0x0000001106027224 */ /* 0x004fc400078e020c */
[----:B---3--:R-:W-:Y:S02]  /*10e0*/  IMAD R0, R3, R16, R0 ;  /* 0x0000001003007224 */ /* 0x008fe400078e0200 */
[----:B------:R-:W-:Y:S02]  /*10f0*/  IMAD R3, R2, R13, R5 ;  /* 0x0000000d02037224 */ /* 0x000fe400078e0205 */
[----:B------:R-:W-:-:S03]  /*1100*/  IMAD.MOV.U32 R4, RZ, RZ, 0x1 ;  /* 0x00000001ff047424 */ /* 0x000fc600078e00ff */
[----:B------:R-:W-:Y:S02]  /*1110*/  SEL R2, R3, R0, !P2 ;  /* 0x0000000003027207 */ /* 0x000fe40005000000 */
[----:B------:R-:W-:-:S03]  /*1120*/  SEL R0, R0, R3, !P2 ;  /* 0x0000000300007207 */ /* 0x000fc60005000000 */
[----:B------:R1:W-:Y:S04]  /*1130*/  STL [R1+0x88], R2 ;  /* 0x0000880201007387 */ /* 0x0003e80000100800 */
[----:B------:R1:W-:Y:S02]  /*1140*/  STL [R1+0x8c], R0 ;  /* 0x00008c0001007387 */ /* 0x0003e40000100800 */
.L_x_9:
[----:B------:R-:W-:-:S08]  /*1150*/  NOP ;  /* 0x0000000000007918 */ /* 0x000fd00000000000 */
[----:B------:R-:W2:Y:S02]  /*1160*/  USETMAXREG.TRY_ALLOC.CTAPOOL UP0, 0xe8 ;  /* 0x000000e8000079c8 */ /* 0x000ea40008000600 */
[----:B--2---:R-:W-:-:S13]  /*1170*/  PLOP3.LUT P0, PT, PT, PT, UP0, 0x80, 0x0 ;  /* 0x000000000000781c */ /* 0x004fda0003f0f008 */
[----:B------:R-:W-:Y:S05]  /*1180*/  @!P0 BRA `(.L_x_9) ;  /* 0xfffffffc00f08947 */ /* 0x000fea000383ffff */
[----:B------:R-:W-:Y:S01]  /*1190*/  ULDC.64 UR4, c[0x0][0x598] ;  /* 0x0001660000047ab9 */ /* 0x000fe20000000a00 */
[----:B------:R-:W-:Y:S01]  /*11a0*/  ULDC.64 UR18, c[0x0][0x208] ;  /* 0x0000820000127ab9 */ /* 0x000fe20000000a00 */
[----:B------:R-:W-:-:S04]  /*11b0*/  ISETP.NE.U32.AND P0, PT, RZ, UR4, PT ;  /* 0x00000004ff007c0c */ /* 0x000fc8000bf05070 */
[----:B------:R-:W-:-:S13]  /*11c0*/  ISETP.NE.AND.EX P0, PT, RZ, UR5, PT, P0 ;  /* 0x00000005ff007c0c */ /* 0x000fda000bf05300 */
[----:B------:R-:W-:Y:S05]  /*11d0*/  @!P0 BRA `(.L_x_12) ;  /* 0x0000000000208947 */ /* 0x000fea0003800000 */
[----:B-1----:R-:W1:Y:S02]  /*11e0*/  LDC.64 R2, c[0x0][0x598] ;  /* 0x00016600ff027b82 */ /* 0x002e640000000a00 */
[----:B-1----:R-:W2:Y:S02]  /*11f0*/  LDG.E.64 R2, desc[UR18][R2.64] ;  /* 0x0000001202027981 */ /* 0x002ea4000c1e1b00 */
[----:B--2---:R-:W-:-:S04]  /*1200*/  ISETP.NE.U32.AND P0, PT, R2, RZ, PT ;  /* 0x000000ff0200720c */ /* 0x004fc80003f05070 */
[----:B------:R-:W-:-:S13]  /*1210*/  ISETP.NE.AND.EX P0, PT, R3, RZ, PT, P0 ;  /* 0x000000ff0300720c */ /* 0x000fda0003f05300 */
[----:B------:R-:W-:Y:S05]  /*1220*/  @!P0 BRA `(.L_x_12) ;  /* 0x00000000000c8947 */ /* 0x000fea0003800000 */
[----:B------:R-:W2:Y:S02]  /*1230*/  LD.E R2, desc[UR18][R2.64] ;  /* 0x0000001202027980 */ /* 0x000ea4000c101900 */
[----:B--2---:R-:W-:Y:S01]  /*1240*/  R2UR UR20, R2 ;  /* 0x00000000021472ca */ /* 0x004fe200000e0000 */
[----:B------:R-:W-:-:S14]  /*1250*/  BRA `(.L_x_13) ;  /* 0x0000000000247947 */ /* 0x000fdc0003800000 */
.L_x_12:
[----:B------:R-:W-:Y:S02]  /*1260*/  ULDC.64 UR4, c[0x0][0x588] ;  /* 0x0001620000047ab9 */ /* 0x000fe40000000a00 */
[----:B------:R-:W-:-:S04]  /*1270*/  ISETP.NE.U32.AND P0, PT, RZ, UR4, PT ;  /* 0x00000004ff007c0c */ /* 0x000fc8000bf05070 */
[----:B------:R-:W-:-:S13]  /*1280*/  ISETP.NE.AND.EX P0, PT, RZ, UR5, PT, P0 ;  /* 0x00000005ff007c0c */ /* 0x000fda000bf05300 */
[----:B------:R-:W-:Y:S05]  /*1290*/  @!P0 BRA `(.L_x_14) ;  /* 0x0000000000108947 */ /* 0x000fea0003800000 */
[----:B-1----:R-:W1:Y:S02]  /*12a0*/  LDC.64 R2, c[0x0][0x588] ;  /* 0x00016200ff027b82 */ /* 0x002e640000000a00 */
[----:B-1----:R-:W2:Y:S02]  /*12b0*/  LDG.E R2, desc[UR18][R2.64] ;  /* 0x0000001202027981 */ /* 0x002ea4000c1e1900 */
[----:B--2---:R-:W-:Y:S01]  /*12c0*/  R2UR UR20, R2 ;  /* 0x00000000021472ca */ /* 0x004fe200000e0000 */
[----:B------:R-:W-:-:S14]  /*12d0*/  BRA `(.L_x_13) ;  /* 0x0000000000047947 */ /* 0x000fdc0003800000 */
.L_x_14:
[----:B------:R-:W-:-:S05]  /*12e0*/  ULDC UR20, c[0x0][0x580] ;  /* 0x0001600000147ab9 */ /* 0x000fca0000000800 */
.L_x_13:
[----:B------:R-:W-:Y:S02]  /*12f0*/  ULDC.64 UR4, c[0x0][0x5a0] ;  /* 0x0001680000047ab9 */ /* 0x000fe40000000a00 */
        /* <DEDUP_REMOVED lines=11> */
.L_x_15:
        /* <DEDUP_REMOVED lines=8> */
.L_x_17:
[----:B------:R-:W-:-:S05]  /*1430*/  ULDC UR21, c[0x0][0x584] ;  /* 0x0001610000157ab9 */ /* 0x000fca0000000800 */
.L_x_16:
[----:B------:R-:W-:-:S13]  /*1440*/  LOP3.LUT P0, RZ, R4, 0xff, RZ, 0xc0, !PT ;  /* 0x000000ff04ff7812 */ /* 0x000fda000780c0ff */
[----:B------:R-:W-:Y:S05]  /*1450*/  @!P0 EXIT ;  /* 0x000000000000894d */ /* 0x000fea0003800000 */
[----:B------:R-:W-:Y:S01]  /*1460*/  ULDC UR4, c[0x0][0x28c] ;  /* 0x0000a30000047ab9 */ /* 0x000fe20000000800 */
[----:B------:R-:W-:Y:S02]  /*1470*/  ULOP3.LUT UR22, UR13, 0x1, URZ, 0xfc, !UPT ;  /* 0x000000010d167892 */ /* 0x000fe4000f8efc3f */
[----:B------:R-:W-:-:S04]  /*1480*/  UIADD3 UR4, UR4, 0x1f, URZ ;  /* 0x0000001f04047890 */ /* 0x000fc8000fffe03f */
[----:B------:R-:W-:-:S04]  /*1490*/  USHF.R.S32.HI UR5, URZ, 0x1f, UR4 ;  /* 0x0000001f3f057899 */ /* 0x000fc80008011404 */
[----:B------:R-:W-:-:S03]  /*14a0*/  ULEA.HI UR5, UR5, UR4, URZ, 0x5 ;  /* 0x0000000405057291 */ /* 0x000fc6000f8f283f */
[----:B------:R-:W-:Y:S01]  /*14b0*/  UMOV UR4, URZ ;  /* 0x0000003f00047c82 */ /* 0x000fe20008000000 */
[----:B------:R-:W-:-:S03]  /*14c0*/  USHF.R.S32.HI UR12, URZ, 0x5, UR5 ;  /* 0x000000053f0c7899 */ /* 0x000fc60008011405 */
[----:B------:R-:W-:-:S09]  /*14d0*/  UMOV UR5, URZ ;  /* 0x0000003f00057c82 */ /* 0x000fd20008000000 */
.L_x_300:
[----:B-1----:R-:W1:Y:S01]  /*14e0*/  S2R R0, SR_TID.X ;  /* 0x0000000000007919 */ /* 0x002e620000002100 */
[----:B--2---:R-:W2:Y:S01]  /*14f0*/  S2UR UR11, SR_CgaCtaId ;  /* 0x00000000000b79c3 */ /* 0x004ea20000008800 */
[----:B------:R-:W-:Y:S01]  /*1500*/  UMOV UR14, 0x400 ;  /* 0x00000400000e7882 */ /* 0x000fe20000000000 */
[----:B------:R-:W-:Y:S01]  /*1510*/  UMOV UR6, URZ ;  /* 0x0000003f00067c82 */ /* 0x000fe20008000000 */
[----:B------:R-:W-:Y:S01]  /*1520*/  STL [R1+0x74], RZ ;  /* 0x000074ff01007387 */ /* 0x000fe20000100800 */
[----:B------:R-:W-:Y:S01]  /*1530*/  UMOV UR7, URZ ;  /* 0x0000003f00077c82 */ /* 0x000fe20008000000 */
[----:B------:R-:W-:Y:S01]  /*1540*/  UMOV UR8, URZ ;  /* 0x0000003f00087c82 */ /* 0x000fe20008000000 */
[----:B------:R-:W-:Y:S01]  /*1550*/  UMOV UR16, UR5 ;  /* 0x0000000500107c82 */ /* 0x000fe20008000000 */
[----:B------:R-:W-:Y:S01]  /*1560*/  STL [R1+0x70], RZ ;  /* 0x000070ff01007387 */ /* 0x000fe20000100800 */
[----:B---3--:R-:W3:Y:S01]  /*1570*/  LDC R2, c[0x0][0x28c] ;  /* 0x0000a300ff027b82 */ /* 0x008ee20000000800 */
[----:B------:R-:W-:-:S02]  /*1580*/  CS2R R4, SRZ ;  /* 0x0000000000047805 */ /* 0x000fc4000001ff00 */
[----:B------:R-:W-:Y:S01]  /*1590*/  CS2R R6, SRZ ;  /* 0x0000000000067805 */ /* 0x000fe2000001ff00 */
[----:B------:R-:W-:Y:S01]  /*15a0*/  STL [R1+0x6c], RZ ;  /* 0x00006cff01007387 */ /* 0x000fe20000100800 */
[----:B------:R-:W-:Y:S02]  /*15b0*/  CS2R R8, SRZ ;  /* 0x0000000000087805 */ /* 0x000fe4000001ff00 */
[----:B------:R-:W-:Y:S02]  /*15c0*/  CS2R R10, SRZ ;  /* 0x00000000000a7805 */ /* 0x000fe4000001ff00 */
[----:B------:R-:W-:Y:S01]  /*15d0*/  CS2R R12, SRZ ;  /* 0x00000000000c7805 */ /* 0x000fe2000001ff00 */
[----:B------:R-:W-:Y:S01]  /*15e0*/  STL [R1+0x68], RZ ;  /* 0x000068ff01007387 */ /* 0x000fe20000100800 */
[----:B------:R-:W-:Y:S02]  /*15f0*/  CS2R R14, SRZ ;  /* 0x00000000000e7805 */ /* 0x000fe4000001ff00 */
[----:B------:R-:W-:-:S02]  /*1600*/  CS2R R16, SRZ ;  /* 0x0000000000107805 */ /* 0x000fc4000001ff00 */
[----:B0-----:R-:W-:Y:S01]  /*1610*/  CS2R R18, SRZ ;  /* 0x0000000000127805 */ /* 0x001fe2000001ff00 */
[----:B------:R-:W-:Y:S01]  /*1620*/  STL [R1+0x64], RZ ;  /* 0x000064ff01007387 */ /* 0x000fe20000100800 */
[----:B------:R-:W-:Y:S02]  /*1630*/  CS2R R20, SRZ ;  /* 0x0000000000147805 */ /* 0x000fe4000001ff00 */
[----:B------:R-:W-:Y:S02]  /*1640*/  CS2R R22, SRZ ;  /* 0x0000000000167805 */ /* 0x000fe4000001ff00 */
[----:B------:R-:W-:Y:S01]  /*1650*/  CS2R R152, SRZ ;  /* 0x0000000000987805 */ /* 0x000fe2000001ff00 */
[----:B------:R-:W-:Y:S01]  /*1660*/  STL [R1+0x60], RZ ;  /* 0x000060ff01007387 */ /* 0x000fe20000100800 */
[----:B--2---:R-:W-:Y:S01]  /*1670*/  ULEA UR14, UR11, UR14, 0x18 ;  /* 0x0000000e0b0e7291 */ /* 0x004fe2000f8ec03f */
[----:B------:R-:W-:Y:S02]  /*1680*/  CS2R R154, SRZ ;  /* 0x00000000009a7805 */ /* 0x000fe4000001ff00 */
[----:B------:R-:W-:Y:S01]  /*1690*/  CS2R R156, SRZ ;  /* 0x00000000009c7805 */ /* 0x000fe2000001ff00 */
[----:B------:R-:W-:Y:S01]  /*16a0*/  STL [R1+0x5c], RZ ;  /* 0x00005cff01007387 */ /* 0x000fe20000100800 */
[----:B------:R-:W-:-:S02]  /*16b0*/  CS2R R158, SRZ ;  /* 0x00000000009e7805 */ /* 0x000fc4000001ff00 */
[----:B------:R-:W-:Y:S02]  /*16c0*/  CS2R R160, SRZ ;  /* 0x0000000000a07805 */ /* 0x000fe4000001ff00 */
[----:B------:R-:W-:Y:S02]  /*16d0*/  CS2R R162, SRZ ;  /* 0x0000000000a27805 */ /* 0x000fe4000001ff00 */
[----:B-1----:R-:W-:Y:S01]  /*16e0*/  LOP3.LUT R0, R0, 0x80, RZ, 0xc0, !PT ;  /* 0x0000008000007812 */ /* 0x002fe200078ec0ff */
[----:B------:R-:W-:Y:S01]  /*16f0*/  STL [R1+0x58], RZ ;  /* 0x000058ff01007387 */ /* 0x000fe20000100800 */
[----:B---3--:R-:W-:Y:S02]  /*1700*/  ISETP.GE.AND P0, PT, R2, 0x1, PT ;  /* 0x000000010200780c */ /* 0x008fe40003f06270 */
[----:B------:R-:W-:Y:S02]  /*1710*/  CS2R R2, SRZ ;  /* 0x0000000000027805 */ /* 0x000fe4000001ff00 */
[----:B------:R-:W-:Y:S01]  /*1720*/  SHF.R.U32.HI R0, RZ, 0x7, R0 ;  /* 0x00000007ff007819 */ /* 0x000fe20000011600 */
[----:B------:R-:W-:Y:S01]  /*1730*/  STL [R1+0x54], RZ ;  /* 0x000054ff01007387 */ /* 0x000fe20000100800 */
[----:B------:R-:W-:-:S02]  /*1740*/  CS2R R164, SRZ ;  /* 0x0000000000a47805 */ /* 0x000fc4000001ff00 */
[----:B------:R-:W-:Y:S02]  /*1750*/  CS2R R166, SRZ ;  /* 0x0000000000a67805 */ /* 0x000fe4000001ff00 */
[----:B------:R-:W-:Y:S01]  /*1760*/  CS2R R168, SRZ ;  /* 0x0000000000a87805 */ /* 0x000fe2000001ff00 */
[----:B------:R-:W-:Y:S01]  /*1770*/  STL [R1+0x50], RZ ;  /* 0x000050ff01007387 */ /* 0x000fe20000100800 */
[----:B------:R-:W-:Y:S02]  /*1780*/  CS2R R170, SRZ ;  /* 0x0000000000aa7805 */ /* 0x000fe4000001ff00 */
[----:B------:R-:W-:Y:S02]  /*1790*/  CS2R R172, SRZ ;  /* 0x0000000000ac7805 */ /* 0x000fe4000001ff00 */
[----:B------:R-:W-:Y:S01]  /*17a0*/  CS2R R174, SRZ ;  /* 0x0000000000ae7805 */ /* 0x000fe2000001ff00 */
[----:B------:R-:W0:Y:S01]  /*17b0*/  SHFL.IDX PT, R0, R0, RZ, 0x1f ;  /* 0x00001fff00007589 */ /* 0x000e2200000e0000 */
[----:B------:R-:W-:-:S02]  /*17c0*/  CS2R R176, SRZ ;  /* 0x0000000000b07805 */ /* 0x000fc4000001ff00 */
[----:B------:R-:W-:Y:S02]  /*17d0*/  CS2R R178, SRZ ;  /* 0x0000000000b27805 */ /* 0x000fe4000001ff00 */
[----:B------:R-:W-:Y:S01]  /*17e0*/  CS2R R180, SRZ ;  /* 0x0000000000b47805 */ /* 0x000fe2000001ff00 */
[----:B------:R1:W-:Y:S01]  /*17f0*/  STL [R1+0x4c], RZ ;  /* 0x00004cff01007387 */ /* 0x0003e20000100800 */
[----:B------:R-:W-:Y:S02]  /*1800*/  CS2R R182, SRZ ;  /* 0x0000000000b67805 */ /* 0x000fe4000001ff00 */
[----:B------:R-:W-:Y:S02]  /*1810*/  CS2R R184, SRZ ;  /* 0x0000000000b87805 */ /* 0x000fe4000001ff00 */
[----:B------:R-:W-:Y:S01]  /*1820*/  CS2R R186, SRZ ;  /* 0x0000000000ba7805 */ /* 0x000fe2000001ff00 */
[----:B------:R1:W-:Y:S01]  /*1830*/  STL [R1+0x48], RZ ;  /* 0x000048ff01007387 */ /* 0x0003e20000100800 */
        /* <DEDUP_REMOVED lines=14> */
[----:B------:R-:W-:Y:S02]  /*1920*/  CS2R R210, SRZ ;  /* 0x0000000000d27805 */ /* 0x000fe4000001ff00 */
[----:B0-----:R-:W-:Y:S01]  /*1930*/  R2UR UR9, R0 ;  /* 0x00000000000972ca */ /* 0x001fe200000e0000 */
[----:B------:R1:W-:Y:S01]  /*1940*/  STL [R1+0x38], RZ ;  /* 0x000038ff01007387 */ /* 0x0003e20000100800 */
[----:B------:R-:W-:Y:S01]  /*1950*/  IMAD.MOV.U32 R0, RZ, RZ, RZ ;  /* 0x000000ffff007224 */ /* 0x000fe200078e00ff */
[----:B------:R-:W-:-:S02]  /*1960*/  CS2R R212, SRZ ;  /* 0x0000000000d47805 */ /* 0x000fc4000001ff00 */
[----:B------:R-:W-:Y:S01]  /*1970*/  CS2R R214, SRZ ;  /* 0x0000000000d67805 */ /* 0x000fe2000001ff00 */
[----:B------:R1:W-:Y:S01]  /*1980*/  STL [R1+0x34], RZ ;  /* 0x000034ff01007387 */ /* 0x0003e20000100800 */
[----:B------:R-:W-:Y:S02]  /*1990*/  CS2R R216, SRZ ;  /* 0x0000000000d87805 */ /* 0x000fe4000001ff00 */
[----:B------:R-:W-:Y:S02]  /*19a0*/  CS2R R218, SRZ ;  /* 0x0000000000da7805 */ /* 0x000fe4000001ff00 */
[----:B------:R-:W-:Y:S01]  /*19b0*/  CS2R R220, SRZ ;  /* 0x0000000000dc7805 */ /* 0x000fe2000001ff00 */
[----:B------:R1:W-:Y:S01]  /*19c0*/  STL [R1+0x30], RZ ;  /* 0x000030ff01007387 */ /* 0x0003e20000100800 */
[----:B------:R-:W-:Y:S02]  /*19d0*/  CS2R R222, SRZ ;  /* 0x0000000000de7805 */ /* 0x000fe4000001ff00 */
[----:B------:R-:W-:Y:S01]  /*19e0*/  CS2R R224, SRZ ;  /* 0x0000000000e07805 */ /* 0x000fe2000001ff00 */
[----:B------:R-:W-:Y:S01]  /*19f0*/  IMAD.MOV.U32 R226, RZ, RZ, RZ ;  /* 0x000000ffffe27224 */ /* 0x000fe200078e00ff */
[----:B------:R1:W-:Y:S01]  /*1a00*/  STL [R1+0x2c], RZ ;  /* 0x00002cff01007387 */ /* 0x0003e20000100800 */
[----:B------:R-:W-:Y:S01]  /*1a10*/  ULEA.HI UR10, UR9, UR9, URZ, 0x1 ;  /* 0x00000009090a7291 */ /* 0x000fe2000f8f083f */
[----:B------:R-:W-:Y:S01]  /*1a20*/  IMAD.U32 R227, RZ, RZ, UR4 ;  /* 0x00000004ffe37e24 */ /* 0x000fe2000f8e00ff */
[----:B------:R-:W-:Y:S01]  /*1a30*/  CS2R R24, SRZ ;  /* 0x0000000000187805 */ /* 0x000fe2000001ff00 */
[----:B------:R1:W-:Y:S01]  /*1a40*/  STL [R1+0x28], RZ ;  /* 0x000028ff01007387 */ /* 0x0003e20000100800 */
[----:B------:R-:W-:Y:S01]  /*1a50*/  ULOP3.LUT UR10, UR10, 0x1ffffe, URZ, 0xc0, !UPT ;  /* 0x001ffffe0a0a7892 */ /* 0x000fe2000f8ec03f */
[----:B------:R-:W-:-:S02]  /*1a60*/  CS2R R26, SRZ ;  /* 0x00000000001a7805 */ /* 0x000fc4000001ff00 */
[----:B------:R-:W-:Y:S01]  /*1a70*/  CS2R R28, SRZ ;  /* 0x00000000001c7805 */ /* 0x000fe2000001ff00 */
[----:B------:R1:W-:Y:S01]  /*1a80*/  STL [R1+0x24], RZ ;  /* 0x000024ff01007387 */ /* 0x0003e20000100800 */
[----:B------:R-:W-:Y:S01]  /*1a90*/  UIADD3 UR10, UR9, -UR10, URZ ;  /* 0x8000000a090a7290 */ /* 0x000fe2000fffe03f */
[----:B----4-:R-:W-:Y:S02]  /*1aa0*/  CS2R R30, SRZ ;  /* 0x00000000001e7805 */ /* 0x010fe4000001ff00 */
[----:B------:R-:W-:Y:S01]  /*1ab0*/  CS2R R32, SRZ ;  /* 0x0000000000207805 */ /* 0x000fe2000001ff00 */
[----:B------:R1:W-:Y:S01]  /*1ac0*/  STL [R1+0x20], RZ ;  /* 0x000020ff01007387 */ /* 0x0003e20000100800 */
[----:B------:R-:W-:Y:S01]  /*1ad0*/  ULEA UR10, UR10, UR14, 0xb ;  /* 0x0000000e0a0a7291 */ /* 0x000fe2000f8e583f */
[----:B------:R-:W-:Y:S02]  /*1ae0*/  CS2R R34, SRZ ;  /* 0x0000000000227805 */ /* 0x000fe4000001ff00 */
[----:B------:R-:W-:Y:S01]  /*1af0*/  CS2R R36, SRZ ;  /* 0x0000000000247805 */ /* 0x000fe2000001ff00 */
[----:B------:R1:W-:Y:S01]  /*1b00*/  STL [R1+0x1c], RZ ;  /* 0x00001cff01007387 */ /* 0x0003e20000100800 */
[----:B------:R-:W-:Y:S01]  /*1b10*/  UIADD3 UR10, UR10, 0x200, URZ ;  /* 0x000002000a0a7890 */ /* 0x000fe2000fffe03f */
[----:B------:R-:W-:-:S02]  /*1b20*/  CS2R R38, SRZ ;  /* 0x0000000000267805 */ /* 0x000fc4000001ff00 */
[----:B------:R-:W-:Y:S01]  /*1b30*/  CS2R R40, SRZ ;  /* 0x0000000000287805 */ /* 0x000fe2000001ff00 */
[----:B------:R1:W-:Y:S01]  /*1b40*/  STL [R1+0x18], RZ ;  /* 0x000018ff01007387 */ /* 0x0003e20000100800 */
[----:B------:R-:W-:Y:S01]  /*1b50*/  USHF.R.U32.HI UR10, URZ, 0x4, UR10 ;  /* 0x000000043f0a7899 */ /* 0x000fe2000801160a */
[----:B------:R-:W-:Y:S02]  /*1b60*/  CS2R R42, SRZ ;  /* 0x00000000002a7805 */ /* 0x000fe4000001ff00 */
[----:B------:R-:W-:Y:S01]  /*1b70*/  CS2R R44, SRZ ;  /* 0x00000000002c7805 */ /* 0x000fe2000001ff00 */
[----:B------:R1:W-:Y:S01]  /*1b80*/  STL [R1+0x14], RZ ;  /* 0x000014ff01007387 */ /* 0x0003e20000100800 */
[----:B------:R-:W-:Y:S01]  /*1b90*/  ULOP3.LUT UR15, UR10, 0x3fff, URZ, 0xc0, !UPT ;  /* 0x00003fff0a0f7892 */ /* 0x000fe2000f8ec03f */
        /* <DEDUP_REMOVED lines=18> */
[----:B------:R1:W-:Y:S01]  /*1cc0*/  STL [R1], RZ ;  /* 0x000000ff01007387 */ /* 0x0003e20000100800 */
[----:B------:R-:W-:-:S02]  /*1cd0*/  CS2R R74, SRZ ;  /* 0x00000000004a7805 */ /* 0x000fc4000001ff00 */
[----:B------:R-:W-:Y:S02]  /*1ce0*/  CS2R R76, SRZ ;  /* 0x00000000004c7805 */ /* 0x000fe4000001ff00 */
[----:B------:R-:W-:Y:S02]  /*1cf0*/  CS2R R78, SRZ ;  /* 0x00000000004e7805 */ /* 0x000fe4000001ff00 */
[----:B------:R-:W-:Y:S02]  /*1d00*/  CS2R R80, SRZ ;  /* 0x0000000000507805 */ /* 0x000fe4000001ff00 */
[----:B------:R-:W-:Y:S02]  /*1d10*/  CS2R R82, SRZ ;  /* 0x0000000000527805 */ /* 0x000fe4000001ff00 */
[----:B------:R-:W-:Y:S02]  /*1d20*/  CS2R R84, SRZ ;  /* 0x0000000000547805 */ /* 0x000fe4000001ff00 */
        /* <DEDUP_REMOVED lines=32> */
[----:B------:R-:W-:Y:S01]  /*1f30*/  CS2R R150, SRZ ;  /* 0x0000000000967805 */ /* 0x000fe2000001ff00 */
[----:B-1----:R-:W-:Y:S06]  /*1f40*/  @!P0 BRA `(.L_x_18) ;  /* 0x0000001000548947 */ /* 0x002fec0003800000 */
[----:B------:R-:W-:-:S06]  /*1f50*/  UISETP.NE.AND UP0, UPT, UR22, 0x3, UPT ;  /* 0x000000031600788c */ /* 0x000fcc000bf05270 */
[----:B------:R-:W-:-:S13]  /*1f60*/  PLOP3.LUT P1, PT, PT, PT, UP0, 0x80, 0x0 ;  /* 0x000000000000781c */ /* 0x000fda0003f2f008 */
[----:B------:R-:W-:Y:S05]  /*1f70*/  @!P1 BRA `(.L_x_19) ;  /* 0x0000000000049947 */ /* 0x000fea0003800000 */
[----:B------:R-:W-:Y:S01]  /*1f80*/  BPT.TRAP 0x1 ;  /* 0x000000040000795c */ /* 0x000fe20000300000 */
.L_x_19:
[----:B------:R-:W-:Y:S01]  /*1f90*/  ULEA UR6, UR5, UR14, 0x3 ;  /* 0x0000000e05067291 */ /* 0x000fe2000f8e183f */
[----:B------:R-:W-:-:S05]  /*1fa0*/  IMAD.U32 R0, RZ, RZ, UR4 ;  /* 0x00000004ff007e24 */ /* 0x000fca000f8e00ff */
[----:B------:R-:W-:-:S04]  /*1fb0*/  SHF.L.U32 R0, R0, 0x1f, RZ ;  /* 0x0000001f00007819 */ /* 0x000fc800000006ff */
[----:B------:R0:W1:Y:S01]  /*1fc0*/  SYNCS.PHASECHK.TRANS64.TRYWAIT P0, [UR6], R0 ;  /* 0x00000000ff0075a7 */ /* 0x0000620008000146 */
[----:B------:R-:W-:Y:S05]  /*1fd0*/  @!P1 BRA `(.L_x_20) ;  /* 0x0000000000049947 */ /* 0x000fea0003800000 */
[----:B------:R-:W-:Y:S01]  /*1fe0*/  BPT.TRAP 0x1 ;  /* 0x000000040000795c */ /* 0x000fe20000300000 */
.L_x_20:
[----:B-1----:R-:W-:Y:S05]  /*1ff0*/  @P0 BRA `(.L_x_21) ;  /* 0x0000000000080947 */ /* 0x002fea0003800000 */
[----:B------:R-:W1:Y:S02]  /*2000*/  SYNCS.PHASECHK.TRANS64.TRYWAIT P0, [UR6], R0 ;  /* 0x00000000ff0075a7 */ /* 0x000e640008000146 */
[----:B-1----:R-:W-:Y:S05]  /*2010*/  @!P0 BRA `(.L_x_22) ;  /* 0x000000e800ec8947 */ /* 0x002fea0003800000 */
.L_x_21:
[----:B------:R2:W-:Y:S01]  /*2020*/  STL [R1+0x74], RZ ;  /* 0x000074ff01007387 */ /* 0x0005e20000100800 */
[----:B------:R-:W-:Y:S01]  /*2030*/  UIADD3 UR6, UR14, 0x12200, URZ ;  /* 0x000122000e067890 */ /* 0x000fe2000fffe03f */
[----:B------:R-:W-:Y:S01]  /*2040*/  WARPGROUP.ARRIVE ;  /* 0x00000000000079c5 */ /* 0x000fe20000000000 */
[----:B------:R-:W-:Y:S01]  /*2050*/  ULDC UR7, c[0x0][0x50c] ;  /* 0x0001430000077ab9 */ /* 0x000fe20000000800 */
[----:B------:R2:W-:Y:S01]  /*2060*/  STL [R1+0x70], RZ ;  /* 0x000070ff01007387 */ /* 0x0005e20000100800 */
[----:B------:R-:W-:Y:S01]  /*2070*/  UISETP.NE.AND UP0, UPT, UR7, 0x1, UPT ;  /* 0x000000010700788c */ /* 0x000fe2000bf05270 */
[----:B01----:R-:W-:Y:S01]  /*2080*/  IMAD.MOV.U32 R0, RZ, RZ, RZ ;  /* 0x000000ffff007224 */ /* 0x003fe200078e00ff */
[----:B------:R-:W-:Y:S01]  /*2090*/  USHF.R.U32.HI UR6, URZ, 0x4, UR6 ;  /* 0x000000043f067899 */ /* 0x000fe20008011606 */
[----:B------:R2:W-:Y:S01]  /*20a0*/  STL [R1+0x6c], RZ ;  /* 0x00006cff01007387 */ /* 0x0005e20000100800 */
[----:B------:R-:W-:Y:S01]  /*20b0*/  USEL UR7, URZ, 0x1, UP0 ;  /* 0x000000013f077887 */ /* 0x000fe20008000000 */
[----:B------:R-:W-:Y:S01]  /*20c0*/  CS2R R2, SRZ ;  /* 0x0000000000027805 */ /* 0x000fe2000001ff00 */
[----:B------:R-:W-:Y:S01]  /*20d0*/  ULOP3.LUT UR6, UR6, 0x3fff, URZ, 0xc0, !UPT ;  /* 0x00003fff06067892 */ /* 0x000fe2000f8ec03f */
[----:B------:R2:W-:Y:S01]  /*20e0*/  STL [R1+0x68], RZ ;  /* 0x000068ff01007387 */ /* 0x0005e20000100800 */
[----:B------:R-:W-:Y:S01]  /*20f0*/  ULOP3.LUT UR8, UR15, 0x10000, URZ, 0xfc, !UPT ;  /* 0x000100000f087892 */ /* 0x000fe2000f8efc3f */
[----:B------:R-:W-:Y:S01]  /*2100*/  CS2R R4, SRZ ;  /* 0x0000000000047805 */ /* 0x000fe2000001ff00 */
[----:B------:R-:W-:Y:S01]  /*2110*/  ULOP3.LUT UR6, UR6, 0x10000, URZ, 0xfc, !UPT ;  /* 0x0001000006067892 */ /* 0x000fe2000f8efc3f */
[----:B------:R2:W-:Y:S01]  /*2120*/  STL [R1+0x64], RZ ;  /* 0x000064ff01007387 */ /* 0x0005e20000100800 */
[----:B------:R-:W-:Y:S01]  /*2130*/  ISETP.NE.AND P0, PT, RZ, UR7, PT ;  /* 0x00000007ff007c0c */ /* 0x000fe2000bf05270 */
[----:B------:R-:W-:Y:S01]  /*2140*/  ULEA UR8, UR5, UR8, 0x8 ;  /* 0x0000000805087291 */ /* 0x000fe2000f8e403f */
[----:B------:R-:W-:Y:S01]  /*2150*/  CS2R R6, SRZ ;  /* 0x0000000000067805 */ /* 0x000fe2000001ff00 */
[----:B------:R2:W-:Y:S01]  /*2160*/  STL [R1+0x60], RZ ;  /* 0x000060ff01007387 */ /* 0x0005e20000100800 */
[----:B------:R-:W-:Y:S01]  /*2170*/  ULEA UR10, UR5, UR6, 0x9 ;  /* 0x00000006050a7291 */ /* 0x000fe2000f8e483f */
[----:B------:R-:W-:Y:S01]  /*2180*/  CS2R R8, SRZ ;  /* 0x0000000000087805 */ /* 0x000fe2000001ff00 */
[----:B------:R-:W-:Y:S01]  /*2190*/  UMOV UR9, 0xc0000010 ;  /* 0xc000001000097882 */ /* 0x000fe20000000000 */
[----:B------:R2:W-:Y:S01]  /*21a0*/  STL [R1+0x5c], RZ ;  /* 0x00005cff01007387 */ /* 0x0005e20000100800 */
[----:B------:R-:W-:Y:S01]  /*21b0*/  UMOV UR11, 0xc0000010 ;  /* 0xc0000010000b7882 */ /* 0x000fe20000000000 */
[----:B------:R-:W-:Y:S01]  /*21c0*/  UMOV UR6, 0x1 ;  /* 0x0000000100067882 */ /* 0x000fe20000000000 */
[----:B------:R-:W-:Y:S01]  /*21d0*/  CS2R R10, SRZ ;  /* 0x00000000000a7805 */ /* 0x000fe2000001ff00 */
[----:B------:R2:W-:Y:S01]  /*21e0*/  STL [R1+0x58], RZ ;  /* 0x000058ff01007387 */ /* 0x0005e20000100800 */
[----:B------:R-:W-:Y:S01]  /*21f0*/  CS2R R12, SRZ ;  /* 0x00000000000c7805 */ /* 0x000fe2000001ff00 */
[----:B------:R-:W-:Y:S01]  /*2200*/  QGMMA.64x256x32.F32.E4M3.E4M3 R24, gdesc[UR8], RZ, !UPT, gsb0 ;  /* 0x03e00000081879f3 */ /* 0x000fe2000c0008ff */
        /* <DEDUP_REMOVED lines=55> */
[----:B------:R-:W-:Y:S01]  /*2580*/  CS2R R224, SRZ ;  /* 0x0000000000e07805 */ /* 0x000fe2000001ff00 */
[----:B------:R-:W-:Y:S01]  /*2590*/  IMAD.MOV.U32 R226, RZ, RZ, RZ ;  /* 0x000000ffffe27224 */ /* 0x000fe200078e00ff */
[----:B------:R2:W-:Y:S04]  /*25a0*/  STL [R1+0x1c], RZ ;  /* 0x00001cff01007387 */ /* 0x0005e80000100800 */
[----:B------:R2:W-:Y:S04]  /*25b0*/  STL [R1+0x18], RZ ;  /* 0x000018ff01007387 */ /* 0x0005e80000100800 */
[----:B------:R2:W-:Y:S04]  /*25c0*/  STL [R1+0x14], RZ ;  /* 0x000014ff01007387 */ /* 0x0005e80000100800 */
[----:B------:R2:W-:Y:S04]  /*25d0*/  STL [R1+0x10], RZ ;  /* 0x000010ff01007387 */ /* 0x0005e80000100800 */
[----:B------:R2:W-:Y:S04]  /*25e0*/  STL [R1+0xc], RZ ;  /* 0x00000cff01007387 */ /* 0x0005e80000100800 */
[----:B------:R2:W-:Y:S04]  /*25f0*/  STL [R1+0x8], RZ ;  /* 0x000008ff01007387 */ /* 0x0005e80000100800 */
[----:B------:R2:W-:Y:S04]  /*2600*/  STL [R1+0x4], RZ ;  /* 0x000004ff01007387 */ /* 0x0005e80000100800 */
[----:B------:R2:W-:Y:S01]  /*2610*/  STL [R1], RZ ;  /* 0x000000ff01007387 */ /* 0x0005e20000100800 */
[----:B------:R-:W-:Y:S05]  /*2620*/  @!P0 BRA `(.L_x_23) ;  /* 0x0000000800808947 */ /* 0x000fea0003800000 */
[----:B------:R-:W-:Y:S02]  /*2630*/  WARPGROUP.DEPBAR.LE gsb0, 0x0 ;  /* 0x00008000000079c5 */ /* 0x000fe40000010000 */
[----:B------:R-:W-:-:S01]  /*2640*/  FADD R227, RZ, R122 ;  /* 0x0000007affe37221 */ /* 0x000fc20000000000 */
[----:B------:R-:W-:Y:S01]  /*2650*/  FADD R226, RZ, R24 ;  /* 0x00000018ffe27221 */ /* 0x000fe20000000000 */
[----:B------:R-:W-:-:S01]  /*2660*/  FADD R225, RZ, R25 ;  /* 0x00000019ffe17221 */ /* 0x000fc20000000000 */
[----:B------:R-:W-:Y:S01]  /*2670*/  FADD R224, RZ, R26 ;  /* 0x0000001affe07221 */ /* 0x000fe20000000000 */
[----:B------:R-:W-:-:S01]  /*2680*/  FADD R223, RZ, R27 ;  /* 0x0000001bffdf7221 */ /* 0x000fc20000000000 */
[----:B------:R0:W-:Y:S01]  /*2690*/  STL [R1], R227 ;  /* 0x000000e301007387 */ /* 0x0001e20000100800 */
[----:B------:R-:W-:-:S01]  /*26a0*/  FADD R222, RZ, R28 ;  /* 0x0000001cffde7221 */ /* 0x000fc20000000000 */
[----:B------:R-:W-:Y:S01]  /*26b0*/  FADD R221, RZ, R29 ;  /* 0x0000001dffdd7221 */ /* 0x000fe20000000000 */
[----:B------:R-:W-:-:S01]  /*26c0*/  FADD R220, RZ, R30 ;  /* 0x0000001effdc7221 */ /* 0x000fc20000000000 */
[----:B------:R-:W-:Y:S01]  /*26d0*/  FADD R219, RZ, R31 ;  /* 0x0000001fffdb7221 */ /* 0x000fe20000000000 */
[----:B------:R-:W-:-:S01]  /*26e0*/  FADD R218, RZ, R32 ;  /* 0x00000020ffda7221 */ /* 0x000fc20000000000 */
[----:B------:R-:W-:Y:S01]  /*26f0*/  FADD R217, RZ, R33 ;  /* 0x00000021ffd97221 */ /* 0x000fe20000000000 */
[----:B------:R-:W-:-:S01]  /*2700*/  FADD R216, RZ, R34 ;  /* 0x00000022ffd87221 */ /* 0x000fc20000000000 */
[----:B------:R-:W-:Y:S01]  /*2710*/  FADD R215, RZ, R35 ;  /* 0x00000023ffd77221 */ /* 0x000fe20000000000 */
[----:B------:R-:W-:-:S01]  /*2720*/  FADD R214, RZ, R36 ;  /* 0x00000024ffd67221 */ /* 0x000fc20000000000 */
[----:B0-----:R-:W-:Y:S01]  /*2730*/  FADD R227, RZ, R123 ;  /* 0x0000007bffe37221 */ /* 0x001fe20000000000 */
[----:B------:R-:W-:-:S01]  /*2740*/  FADD R213, RZ, R37 ;  /* 0x00000025ffd57221 */ /* 0x000fc20000000000 */
[----:B------:R-:W-:Y:S01]  /*2750*/  FADD R212, RZ, R38 ;  /* 0x00000026ffd47221 */ /* 0x000fe20000000000 */
[----:B------:R-:W-:-:S01]  /*2760*/  FADD R211, RZ, R39 ;  /* 0x00000027ffd37221 */ /* 0x000fc20000000000 */
[----:B------:R-:W-:Y:S01]  /*2770*/  FADD R210, RZ, R40 ;  /* 0x00000028ffd27221 */ /* 0x000fe20000000000 */
[----:B------:R0:W-:Y:S01]  /*2780*/  STL [R1+0x4], R227 ;  /* 0x000004e301007387 */ /* 0x0001e20000100800 */
        /* <DEDUP_REMOVED lines=93> */
[----:B------:R-:W-:Y:S01]  /*2d60*/  UMOV UR6, URZ ;  /* 0x0000003f00067c82 */ /* 0x000fe20008000000 */
[----:B0-----:R-:W-:-:S05]  /*2d70*/  FADD R227, RZ, R130 ;  /* 0x00000082ffe37221 */ /* 0x001fca0000000000 */
[----:B------:R0:W-:Y:S02]  /*2d80*/  STL [R1+0x20], R227 ;  /* 0x000020e301007387 */ /* 0x0001e40000100800 */
        /* <DEDUP_REMOVED lines=42> */
.L_x_23:
[----:B------:R-:W-:-:S04]  /*3030*/  UIADD3 UR16, UR5, 0x1, URZ ;  /* 0x0000000105107890 */ /* 0x000fc8000fffe03f */
[----:B------:R-:W-:-:S04]  /*3040*/  UISETP.NE.AND UP0, UPT, UR16, 0x12, UPT ;  /* 0x000000121000788c */ /* 0x000fc8000bf05270 */
[----:B------:R-:W-:Y:S02]  /*3050*/  USEL UR8, URZ, 0x1, UP0 ;  /* 0x000000013f087887 */ /* 0x000fe40008000000 */
[----:B------:R-:W-:Y:S02]  /*3060*/  USEL UR16, UR16, URZ, UP0 ;  /* 0x0000003f10107287 */ /* 0x000fe40008000000 */
[----:B------:R-:W-:-:S06]  /*3070*/  ULOP3.LUT UR8, UR4, UR8, URZ, 0x3c, !UPT ;  /* 0x0000000804087292 */ /* 0x000fcc000f8e3c3f */
[----:B0-----:R-:W-:Y:S01]  /*3080*/  IMAD.U32 R227, RZ, RZ, UR8 ;  /* 0x00000008ffe37e24 */ /* 0x001fe2000f8e00ff */
[----:B------:R-:W-:-:S06]  /*3090*/  UMOV UR8, 0x1 ;  /* 0x0000000100087882 */ /* 0x000fcc0000000000 */
.L_x_18:
[----:B------:R-:W-:-:S04]  /*30a0*/  UISETP.LT.AND UP0, UPT, UR12, 0x1, UPT ;  /* 0x000000010c00788c */ /* 0x000fc8000bf01270 */
[----:B------:R-:W-:-:S04]  /*30b0*/  USEL UR9, UR12, 0x1, UP0 ;  /* 0x000000010c097887 */ /* 0x000fc80008000000 */
[----:B------:R-:W-:-:S04]  /*30c0*/  UIADD3 UR9, UR12, -UR9, URZ ;  /* 0x800000090c097290 */ /* 0x000fc8000fffe03f */
[----:B------:R-:W-:-:S06]  /*30d0*/  UISETP.GE.AND UP0, UPT, UR9, 0x1, UPT ;  /* 0x000000010900788c */ /* 0x000fcc000bf06270 */
[----:B------:R-:W-:-:S13]  /*30e0*/  PLOP3.LUT P0, PT, PT, PT, UP0, 0x80, 0x0 ;  /* 0x000000000000781c */ /* 0x000fda0003f0f008 */
[----:B------:R-:W-:Y:S05]  /*30f0*/  @!P0 BRA `(.L_x_24) ;  /* 0x0000001000908947 */ /* 0x000fea0003800000 */
[----:B------:R-:W-:Y:S01]  /*3100*/  IMAD.U32 R228, RZ, RZ, UR9 ;  /* 0x00000009ffe47e24 */ /* 0x000fe2000f8e00ff */
[----:B------:R-:W-:Y:S01]  /*3110*/  UMOV UR17, UR5 ;  /* 0x0000000500117c82 */ /* 0x000fe20008000000 */
[----:B------:R-:W-:-:S05]  /*3120*/  ULDC UR24, c[0x0][0x50c] ;  /* 0x0001430000187ab9 */ /* 0x000fca0000000800 */
.L_x_32:
[----:B------:R-:W-:-:S06]  /*3130*/  UISETP.NE.AND UP0, UPT, UR22, 0x3, UPT ;  /* 0x000000031600788c */ /* 0x000fcc000bf05270 */
[----:B------:R-:W-:-:S13]  /*3140*/  PLOP3.LUT P1, PT, PT, PT, UP0, 0x80, 0x0 ;  /* 0x000000000000781c */ /* 0x000fda0003f2f008 */
[----:B-1---5:R-:W-:Y:S05]  /*3150*/  @!P1 BRA `(.L_x_25) ;  /* 0x0000000000049947 */ /* 0x022fea0003800000 */
[----:B------:R-:W-:Y:S01]  /*3160*/  BPT.TRAP 0x1 ;  /* 0x000000040000795c */ /* 0x000fe20000300000 */
.L_x_25:
[----:B------:R-:W0:Y:S01]  /*3170*/  S2UR UR9, SR_CgaCtaId ;  /* 0x00000000000979c3 */ /* 0x000e220000008800 */
[----:B------:R-:W-:Y:S01]  /*3180*/  UMOV UR14, 0x400 ;  /* 0x00000400000e7882 */ /* 0x000fe20000000000 */
[----:B------:R-:W-:Y:S01]  /*3190*/  SHF.L.U32 R229, R227, 0x1f, RZ ;  /* 0x0000001fe3e57819 */ /* 0x000fe200000006ff */
[----:B0-----:R-:W-:-:S04]  /*31a0*/  ULEA UR14, UR9, UR14, 0x18 ;  /* 0x0000000e090e7291 */ /* 0x001fc8000f8ec03f */
[----:B------:R-:W-:-:S09]  /*31b0*/  ULEA UR9, UR16, UR14, 0x3 ;  /* 0x0000000e10097291 */ /* 0x000fd2000f8e183f */
[----:B------:R0:W1:Y:S01]  /*31c0*/  SYNCS.PHASECHK.TRANS64.TRYWAIT P0, [UR9], R229 ;  /* 0x000000e5ff0075a7 */ /* 0x0000620008000149 */
[----:B------:R-:W-:Y:S05]  /*31d0*/  @!P1 BRA `(.L_x_26) ;  /* 0x0000000000049947 */ /* 0x000fea0003800000 */
[----:B------:R-:W-:Y:S01]  /*31e0*/  BPT.TRAP 0x1 ;  /* 0x000000040000795c */ /* 0x000fe20000300000 */
.L_x_26:
[----:B-1----:R-:W-:Y:S05]  /*31f0*/  @P0 BRA `(.L_x_27) ;  /* 0x0000000000080947 */ /* 0x002fea0003800000 */
[----:B------:R-:W1:Y:S02]  /*3200*/  SYNCS.PHASECHK.TRANS64.TRYWAIT P0, [UR9], R229 ;  /* 0x000000e5ff0075a7 */ /* 0x000e640008000149 */
[----:B-1----:R-:W-:Y:S05]  /*3210*/  @!P0 BRA `(.L_x_28) ;  /* 0x000000d800848947 */ /* 0x002fea0003800000 */
.L_x_27:
[----:B------:R-:W-:Y:S01]  /*3220*/  UIADD3 UR9, UR14, 0x12200, URZ ;  /* 0x000122000e097890 */ /* 0x000fe2000fffe03f */
[----:B------:R-:W-:Y:S01]  /*3230*/  WARPGROUP.ARRIVE ;  /* 0x00000000000079c5 */ /* 0x000fe20000000000 */
[----:B------:R-:W-:Y:S02]  /*3240*/  UISETP.NE.AND UP0, UPT, UR7, URZ, UPT ;  /* 0x0000003f0700728c */ /* 0x000fe4000bf05270 */
[----:B------:R-:W-:Y:S02]  /*3250*/  USHF.R.U32.HI UR9, URZ, 0x4, UR9 ;  /* 0x000000043f097899 */ /* 0x000fe40008011609 */
[----:B------:R-:W-:Y:S02]  /*3260*/  USEL UR8, UR8, URZ, !UP0 ;  /* 0x0000003f08087287 */ /* 0x000fe4000c000000 */
[----:B------:R-:W-:Y:S02]  /*3270*/  ULOP3.LUT UR9, UR9, 0x3fff, URZ, 0xc0, !UPT ;  /* 0x00003fff09097892 */ /* 0x000fe4000f8ec03f */
[----:B------:R-:W-:-:S02]  /*3280*/  ULOP3.LUT UR7, UR15, 0x10000, URZ, 0xfc, !UPT ;  /* 0x000100000f077892 */ /* 0x000fc4000f8efc3f */
[----:B------:R-:W-:Y:S02]  /*3290*/  ULOP3.LUT UR9, UR9, 0x10000, URZ, 0xfc, !UPT ;  /* 0x0001000009097892 */ /* 0x000fe4000f8efc3f */
[----:B------:R-:W-:Y:S02]  /*32a0*/  UISETP.NE.U32.AND UP0, UPT, UR8, URZ, UPT ;  /* 0x0000003f0800728c */ /* 0x000fe4000bf05070 */
[----:B------:R-:W-:Y:S02]  /*32b0*/  ULEA UR8, UR16, UR7, 0x8 ;  /* 0x0000000710087291 */ /* 0x000fe4000f8e403f */
[----:B------:R-:W-:Y:S01]  /*32c0*/  ULEA UR10, UR16, UR9, 0x9 ;  /* 0x00000009100a7291 */ /* 0x000fe2000f8e483f */
[----:B------:R-:W-:Y:S02]  /*32d0*/  UMOV UR11, 0xc0000010 ;  /* 0xc0000010000b7882 */ /* 0x000fe40000000000 */
[----:B------:R-:W-:Y:S01]  /*32e0*/  UMOV UR9, 0xc0000010 ;  /* 0xc000001000097882 */ /* 0x000fe20000000000 */
[----:B------:R-:W-:-:S05]  /*32f0*/  UIADD3 UR6, UR6, 0x1, URZ ;  /* 0x0000000106067890 */ /* 0x000fca000fffe03f */
[----:B------:R-:W-:Y:S01]  /*3300*/  QGMMA.64x256x32.F32.E4M3.E4M3 R24, gdesc[UR8], R24, UP0, gsb0 ;  /* 0x03e00000081879f3 */ /* 0x000fe2000b800818 */
[----:B------:R-:W-:-:S04]  /*3310*/  UISETP.NE.AND UP0, UPT, UR6, UR24, UPT ;  /* 0x000000180600728c */ /* 0x000fc8000bf05270 */
[----:B------:R-:W-:-:S06]  /*3320*/  USEL UR7, URZ, 0x1, UP0 ;  /* 0x000000013f077887 */ /* 0x000fcc0008000000 */
[----:B------:R-:W-:Y:S01]  /*3330*/  ISETP.NE.AND P0, PT, RZ, UR7, PT ;  /* 0x00000007ff007c0c */ /* 0x000fe2000bf05270 */
[----:B------:R-:W-:-:S12]  /*3340*/  WARPGROUP.DEPBAR.LE gsb0, 0x1 ;  /* 0x00008000000079c5 */ /* 0x000fd80000010100 */
[----:B------:R-:W-:Y:S05]  /*3350*/  @!P0 BRA `(.L_x_29) ;  /* 0x0000000c00808947 */ /* 0x000fea0003800000 */
[----:B------:R-:W-:Y:S02]  /*3360*/  WARPGROUP.DEPBAR.LE gsb0, 0x0 ;  /* 0x00008000000079c5 */ /* 0x000fe40000010000 */
[----:B------:R-:W-:-:S01]  /*3370*/  FADD R226, R24, R226 ;  /* 0x000000e218e27221 */ /* 0x000fc20000000000 */
[----:B------:R-:W-:Y:S01]  /*3380*/  FADD R225, R25, R225 ;  /* 0x000000e119e17221 */ /* 0x000fe20000000000 */
[----:B------:R1:W-:Y:S01]  /*3390*/  STL [R1+0x90], R227 ;  /* 0x000090e301007387 */ /* 0x0003e20000100800 */
[----:B------:R-:W-:-:S01]  /*33a0*/  FADD R224, R26, R224 ;  /* 0x000000e01ae07221 */ /* 0x000fc20000000000 */
[----:B------:R-:W-:Y:S01]  /*33b0*/  FADD R223, R27, R223 ;  /* 0x000000df1bdf7221 */ /* 0x000fe20000000000 */
[----:B------:R-:W-:-:S01]  /*33c0*/  FADD R222, R28, R222 ;  /* 0x000000de1cde7221 */ /* 0x000fc20000000000 */
[----:B------:R-:W-:Y:S01]  /*33d0*/  FADD R221, R29, R221 ;  /* 0x000000dd1ddd7221 */ /* 0x000fe20000000000 */
[----:B-1----:R-:W3:Y:S04]  /*33e0*/  LDL.LU R227, [R1+0x30] ;  /* 0x0000300001e37983 */ /* 0x002ee80000300800 */
[----:B------:R1:W-:Y:S01]  /*33f0*/  STL [R1+0x94], R226 ;  /* 0x000094e201007387 */ /* 0x0003e20000100800 */
[----:B------:R-:W-:-:S01]  /*3400*/  FADD R220, R30, R220 ;  /* 0x000000dc1edc7221 */ /* 0x000fc20000000000 */
[----:B------:R-:W-:-:S02]  /*3410*/  FADD R219, R31, R219 ;  /* 0x000000db1fdb7221 */ /* 0x000fc40000000000 */
[----:B-1----:R-:W4:Y:S04]  /*3420*/  LDL.LU R226, [R1+0x2c] ;  /* 0x00002c0001e27983 */ /* 0x002f280000300800 */
[----:B------:R1:W-:Y:S01]  /*3430*/  STL [R1+0x98], R225 ;  /* 0x000098e101007387 */ /* 0x0003e20000100800 */
[----:B------:R-:W-:-:S03]  /*3440*/  FADD R218, R32, R218 ;  /* 0x000000da20da7221 */ /* 0x000fc60000000000 */
[----:B-1----:R-:W2:Y:S04]  /*3450*/  LDL.LU R225, [R1+0x28] ;  /* 0x0000280001e17983 */ /* 0x002ea80000300800 */
        /* <DEDUP_REMOVED lines=9> */
[----:B------:R1:W-:Y:S04]  /*34f0*/  STL [R1+0xa8], R221 ;  /* 0x0000a8dd01007387 */ /* 0x0003e80000100800 */
        /* <DEDUP_REMOVED lines=12> */
[----:B-1----:R-:W2:Y:S01]  /*35c0*/  LDL.LU R215, [R1] ;  /* 0x0000000001d77983 */ /* 0x002ea20000300800 */
[----:B------:R-:W-:-:S01]  /*35d0*/  FADD R214, R36, R214 ;  /* 0x000000d624d67221 */ /* 0x000fc20000000000 */
[----:B------:R-:W-:Y:S01]  /*35e0*/  FADD R213, R37, R213 ;  /* 0x000000d525d57221 */ /* 0x000fe20000000000 */
[----:B------:R-:W-:-:S01]  /*35f0*/  FADD R212, R38, R212 ;  /* 0x000000d426d47221 */ /* 0x000fc20000000000 */
[----:B------:R-:W-:Y:S01]  /*3600*/  FADD R211, R39, R211 ;  /* 0x000000d327d37221 */ /* 0x000fe20000000000 */
[----:B------:R-:W-:-:S01]  /*3610*/  FADD R210, R40, R210 ;  /* 0x000000d228d27221 */ /* 0x000fc20000000000 */
[----:B------:R-:W-:Y:S01]  /*3620*/  STL [R1+0xc4], R214 ;  /* 0x0000c4d601007387 */ /* 0x000fe20000100800 */
        /* <DEDUP_REMOVED lines=11> */
[----:B------:R1:W-:Y:S01]  /*36e0*/  STL [R1+0xd0], R211 ;  /* 0x0000d0d301007387 */ /* 0x0003e20000100800 */
[----:B------:R-:W-:-:S01]  /*36f0*/  FADD R200, R50, R200 ;  /* 0x000000c832c87221 */ /* 0x000fc20000000000 */
[----:B------:R-:W-:Y:S01]  /*3700*/  FADD R199, R51, R199 ;  /* 0x000000c733c77221 */ /* 0x000fe20000000000 */
        /* <DEDUP_REMOVED lines=69> */
[----:B-----5:R-:W-:Y:S01]  /*3b60*/  FADD R0, R121, R0 ;  /* 0x0000000079007221 */ /* 0x020fe20000000000 */
[----:B---3--:R-:W-:-:S01]  /*3b70*/  FADD R227, R134, R227 ;  /* 0x000000e386e37221 */ /* 0x008fc20000000000 */
[----:B----4-:R-:W-:Y:S01]  /*3b80*/  FADD R226, R133, R226 ;  /* 0x000000e285e27221 */ /* 0x010fe20000000000 */
[----:B--2---:R-:W-:-:S01]  /*3b90*/  FADD R225, R132, R225 ;  /* 0x000000e184e17221 */ /* 0x004fc20000000000 */
        /* <DEDUP_REMOVED lines=9> */
[----:B------:R-:W-:-:S05]  /*3c30*/  FADD R215, R122, R215 ;  /* 0x000000d77ad77221 */ /* 0x000fca0000000000 */
[----:B------:R2:W-:Y:S04]  /*3c40*/  STL [R1], R215 ;  /* 0x000000d701007387 */ /* 0x0005e80000100800 */
[----:B------:R3:W-:Y:S04]  /*3c50*/  STL [R1+0x4], R216 ;  /* 0x000004d801007387 */ /* 0x0007e80000100800 */
        /* <DEDUP_REMOVED lines=8> */
[----:B-1----:R-:W4:Y:S04]  /*3ce0*/  LDL.LU R211, [R1+0x34] ;  /* 0x0000340001d37983 */ /* 0x002f280000300800 */
[----:B------:R1:W-:Y:S04]  /*3cf0*/  STL [R1+0x28], R225 ;  /* 0x000028e101007387 */ /* 0x0003e80000100800 */
[----:B------:R-:W4:Y:S04]  /*3d00*/  LDL.LU R212, [R1+0x38] ;  /* 0x0000380001d47983 */ /* 0x000f280000300800 */
[----:B------:R1:W-:Y:S04]  /*3d10*/  STL [R1+0x2c], R226 ;  /* 0x00002ce201007387 */ /* 0x0003e80000100800 */
[----:B------:R-:W4:Y:S04]  /*3d20*/  LDL.LU R213, [R1+0x3c] ;  /* 0x00003c0001d57983 */ /* 0x000f280000300800 */
[----:B------:R1:W-:Y:S04]  /*3d30*/  STL [R1+0x30], R227 ;  /* 0x000030e301007387 */ /* 0x0003e80000100800 */
[----:B------:R-:W4:Y:S04]  /*3d40*/  LDL.LU R214, [R1+0x40] ;  /* 0x0000400001d67983 */ /* 0x000f280000300800 */
[----:B--2---:R-:W2:Y:S04]  /*3d50*/  LDL.LU R215, [R1+0x44] ;  /* 0x0000440001d77983 */ /* 0x004ea80000300800 */
[----:B---3--:R-:W3:Y:S04]  /*3d60*/  LDL.LU R216, [R1+0x48] ;  /* 0x0000480001d87983 */ /* 0x008ee80000300800 */
[----:B----4-:R-:W4:Y:S04]  /*3d70*/  LDL.LU R217, [R1+0x4c] ;  /* 0x00004c0001d97983 */ /* 0x010f280000300800 */
[----:B0-----:R-:W4:Y:S04]  /*3d80*/  LDL.LU R218, [R1+0x50] ;  /* 0x0000500001da7983 */ /* 0x001f280000300800 */
[----:B------:R-:W4:Y:S04]  /*3d90*/  LDL.LU R219, [R1+0x54] ;  /* 0x0000540001db7983 */ /* 0x000f280000300800 */
[----:B------:R-:W4:Y:S04]  /*3da0*/  LDL.LU R220, [R1+0x58] ;  /* 0x0000580001dc7983 */ /* 0x000f280000300800 */
[----:B------:R-:W4:Y:S04]  /*3db0*/  LDL.LU R221, [R1+0x5c] ;  /* 0x00005c0001dd7983 */ /* 0x000f280000300800 */
[----:B------:R-:W4:Y:S04]  /*3dc0*/  LDL.LU R222, [R1+0x60] ;  /* 0x0000600001de7983 */ /* 0x000f280000300800 */
[----:B------:R-:W4:Y:S04]  /*3dd0*/  LDL.LU R223, [R1+0x64] ;  /* 0x0000640001df7983 */ /* 0x000f280000300800 */
[----:B------:R-:W4:Y:S04]  /*3de0*/  LDL.LU R224, [R1+0x68] ;  /* 0x0000680001e07983 */ /* 0x000f280000300800 */
[----:B-1----:R-:W4:Y:S04]  /*3df0*/  LDL.LU R225, [R1+0x6c] ;  /* 0x00006c0001e17983 */ /* 0x002f280000300800 */
[----:B------:R-:W4:Y:S04]  /*3e00*/  LDL.LU R226, [R1+0x70] ;  /* 0x0000700001e27983 */ /* 0x000f280000300800 */
[----:B------:R-:W4:Y:S01]  /*3e10*/  LDL.LU R227, [R1+0x74] ;  /* 0x0000740001e37983 */ /* 0x000f220000300800 */
[----:B------:R-:W-:-:S05]  /*3e20*/  FADD R211, R135, R211 ;  /* 0x000000d387d37221 */ /* 0x000fca0000000000 */
[----:B------:R0:W-:Y:S01]  /*3e30*/  STL [R1+0x34], R211 ;  /* 0x000034d301007387 */ /* 0x0001e20000100800 */
[----:B------:R-:W-:-:S03]  /*3e40*/  FADD R212, R136, R212 ;  /* 0x000000d488d47221 */ /* 0x000fc60000000000 */
[----:B0-----:R1:W5:Y:S01]  /*3e50*/  LDL.LU R211, [R1+0xd0] ;  /* 0x0000d00001d37983 */ /* 0x0013620000300800 */
[----:B------:R-:W-:-:S03]  /*3e60*/  FADD R213, R137, R213 ;  /* 0x000000d589d57221 */ /* 0x000fc60000000000 */
[----:B------:R0:W-:Y:S01]  /*3e70*/  STL [R1+0x38], R212 ;  /* 0x000038d401007387 */ /* 0x0001e20000100800 */
[----:B------:R-:W-:-:S01]  /*3e80*/  FADD R214, R138, R214 ;  /* 0x000000d68ad67221 */ /* 0x000fc20000000000 */
[----:B--2---:R-:W-:Y:S02]  /*3e90*/  FADD R215, R139, R215 ;  /* 0x000000d78bd77221 */ /* 0x004fe40000000000 */
[----:B0-----:R1:W5:Y:S01]  /*3ea0*/  LDL.LU R212, [R1+0xcc] ;  /* 0x0000cc0001d47983 */ /* 0x0013620000300800 */
[----:B---3--:R-:W-:-:S03]  /*3eb0*/  FADD R216, R140, R216 ;  /* 0x000000d88cd87221 */ /* 0x008fc60000000000 */
[----:B------:R0:W-:Y:S01]  /*3ec0*/  STL [R1+0x3c], R213 ;  /* 0x00003cd501007387 */ /* 0x0001e20000100800 */
[----:B----4-:R-:W-:-:S03]  /*3ed0*/  FADD R217, R141, R217 ;  /* 0x000000d98dd97221 */ /* 0x010fc60000000000 */
[----:B0-----:R1:W5:Y:S01]  /*3ee0*/  LDL.LU R213, [R1+0xc8] ;  /* 0x0000c80001d57983 */ /* 0x0013620000300800 */
[----:B------:R-:W-:-:S03]  /*3ef0*/  FADD R218, R142, R218 ;  /* 0x000000da8eda7221 */ /* 0x000fc60000000000 */
[----:B------:R0:W-:Y:S01]  /*3f00*/  STL [R1+0x40], R214 ;  /* 0x000040d601007387 */ /* 0x0001e20000100800 */
[----:B------:R-:W-:-:S01]  /*3f10*/  FADD R219, R143, R219 ;  /* 0x000000db8fdb7221 */ /* 0x000fc20000000000 */
[----:B------:R-:W-:Y:S02]  /*3f20*/  FADD R220, R144, R220 ;  /* 0x000000dc90dc7221 */ /* 0x000fe40000000000 */
[----:B0-----:R1:W5:Y:S04]  /*3f30*/  LDL.LU R214, [R1+0xc4] ;  /* 0x0000c40001d67983 */ /* 0x0013680000300800 */
[----:B------:R0:W-:Y:S01]  /*3f40*/  STL [R1+0x44], R215 ;  /* 0x000044d701007387 */ /* 0x0001e20000100800 */
[----:B------:R-:W-:-:S01]  /*3f50*/  FADD R221, R145, R221 ;  /* 0x000000dd91dd7221 */ /* 0x000fc20000000000 */
[----:B------:R-:W-:-:S02]  /*3f60*/  FADD R222, R146, R222 ;  /* 0x000000de92de7221 */ /* 0x000fc40000000000 */
[----:B0-----:R1:W5:Y:S04]  /*3f70*/  LDL.LU R215, [R1+0xc0] ;  /* 0x0000c00001d77983 */ /* 0x0013680000300800 */
[----:B------:R0:W-:Y:S01]  /*3f80*/  STL [R1+0x48], R216 ;  /* 0x000048d801007387 */ /* 0x0001e20000100800 */
[----:B------:R-:W-:-:S03]  /*3f90*/  FADD R223, R147, R223 ;  /* 0x000000df93df7221 */ /* 0x000fc60000000000 */
        /* <DEDUP_REMOVED lines=13> */
[----:B------:R0:W-:Y:S04]  /*4070*/  STL [R1+0x5c], R221 ;  /* 0x00005cdd01007387 */ /* 0x0001e80000100800 */
        /* <DEDUP_REMOVED lines=12> */
[----:B0-----:R1:W5:Y:S01]  /*4140*/  LDL.LU R227, [R1+0x90] ;  /* 0x0000900001e37983 */ /* 0x0013620000300800 */
[----:B------:R-:W-:-:S05]  /*4150*/  UMOV UR6, URZ ;  /* 0x0000003f00067c82 */ /* 0x000fca0008000000 */
.L_x_29:
[----:B------:R-:W-:Y:S05]  /*4160*/  @!P1 BRA `(.L_x_30) ;  /* 0x0000000000049947 */ /* 0x000fea0003800000 */
[----:B------:R-:W-:Y:S01]  /*4170*/  BPT.TRAP 0x1 ;  /* 0x000000040000795c */ /* 0x000fe20000300000 */
.L_x_30:
[----:B------:R3:W-:Y:S04]  /*4180*/  STL [R1+0x94], R2 ;  /* 0x0000940201007387 */ /* 0x0007e80000100800 */
[----:B---3--:R-:W3:Y:S04]  /*4190*/  LDL R2, [R1+0x78] ;  /* 0x0000780001027983 */ /* 0x008ee80000100800 */
[----:B-----5:R4:W-:Y:S04]  /*41a0*/  STL [R1+0x90], R0 ;  /* 0x0000900001007387 */ /* 0x0209e80000100800 */
[----:B----4-:R-:W4:Y:S01]  /*41b0*/  LDL R0, [R1+0x7c] ;  /* 0x00007c0001007983 */ /* 0x010f220000100800 */
[----:B0-----:R-:W-:Y:S01]  /*41c0*/  IMAD.U32 R229, RZ, RZ, UR17 ;  /* 0x00000011ffe57e24 */ /* 0x001fe2000f8e00ff */
[----:B---3--:R-:W-:-:S02]  /*41d0*/  ISETP.NE.AND P0, PT, R2, RZ, PT ;  /* 0x000000ff0200720c */ /* 0x008fc40003f05270 */
[----:B------:R0:W5:Y:S11]  /*41e0*/  LDL.LU R2, [R1+0x94] ;  /* 0x0000940001027983 */ /* 0x0001760000300800 */
[----:B------:R-:W-:-:S05]  /*41f0*/  @P0 LEA R229, R229, UR14, 0x3 ;  /* 0x0000000ee5e50c11 */ /* 0x000fca000f8e18ff */
[----:B------:R-:W-:-:S05]  /*4200*/  @P0 VIADD R229, R229, 0x90 ;  /* 0x00000090e5e50836 */ /* 0x000fca0000000000 */
[----:B----4-:R-:W-:Y:S02]  /*4210*/  @P0 PRMT R229, R0, 0x654, R229 ;  /* 0x0000065400e50816 */ /* 0x010fe400000000e5 */
[----:B------:R0:W5:Y:S01]  /*4220*/  LDL.LU R0, [R1+0x90] ;  /* 0x0000900001007983 */ /* 0x0001620000300800 */
[----:B------:R-:W-:Y:S01]  /*4230*/  UISETP.GT.U32.AND UP0, UPT, UR13, 0x1, UPT ;  /* 0x000000010d00788c */ /* 0x000fe2000bf04070 */
[----:B------:R0:W-:Y:S05]  /*4240*/  @P0 SYNCS.ARRIVE.TRANS64.RED.A1T0 RZ, [R229+URZ], RZ ;  /* 0x000000ffe5ff09a7 */ /* 0x0001ea000810043f */
[----:B------:R-:W-:-:S13]  /*4250*/  PLOP3.LUT P0, PT, PT, PT, UP0, 0x80, 0x0 ;  /* 0x000000000000781c */ /* 0x000fda0003f0f008 */
[----:B0-----:R-:W-:Y:S05]  /*4260*/  @P0 BRA `(.L_x_31) ;  /* 0x0000000000040947 */ /* 0x001fea0003800000 */
[----:B------:R-:W-:Y:S01]  /*4270*/  BPT.TRAP 0x1 ;  /* 0x000000040000795c */ /* 0x000fe20000300000 */
.L_x_31:
[----:B------:R-:W-:Y:S01]  /*4280*/  UIADD3 UR16, UR16, 0x1, URZ ;  /* 0x0000000110107890 */ /* 0x000fe2000fffe03f */
[C---:B------:R-:W-:Y:S01]  /*4290*/  ISETP.GT.AND P0, PT, R228.reuse, 0x1, PT ;  /* 0x00000001e400780c */ /* 0x040fe20003f04270 */
[----:B------:R-:W-:Y:S01]  /*42a0*/  UIADD3 UR17, UR17, 0x1, URZ ;  /* 0x0000000111117890 */ /* 0x000fe2000fffe03f */
[----:B------:R-:W-:Y:S01]  /*42b0*/  VIADD R228, R228, 0xffffffff ;  /* 0xffffffffe4e47836 */ /* 0x000fe20000000000 */
[----:B------:R-:W-:Y:S02]  /*42c0*/  UISETP.NE.AND UP0, UPT, UR16, 0x12, UPT ;  /* 0x000000121000788c */ /* 0x000fe4000bf05270 */
[----:B------:R-:W-:Y:S02]  /*42d0*/  UISETP.NE.AND UP1, UPT, UR17, 0x12, UPT ;  /* 0x000000121100788c */ /* 0x000fe4000bf25270 */
[----:B------:R-:W-:Y:S02]  /*42e0*/  USEL UR8, URZ, 0x1, UP0 ;  /* 0x000000013f087887 */ /* 0x000fe40008000000 */
[----:B------:R-:W-:-:S02]  /*42f0*/  USEL UR16, UR16, URZ, UP0 ;  /* 0x0000003f10107287 */ /* 0x000fc40008000000 */
[----:B------:R-:W-:Y:S02]  /*4300*/  USEL UR17, UR17, URZ, UP1 ;  /* 0x0000003f11117287 */ /* 0x000fe40008800000 */
[----:B------:R-:W-:Y:S01]  /*4310*/  LOP3.LUT R227, R227, UR8, RZ, 0x3c, !PT ;  /* 0x00000008e3e37c12 */ /* 0x000fe2000f8e3cff */
[----:B------:R-:W-:Y:S01]  /*4320*/  UMOV UR8, 0x1 ;  /* 0x0000000100087882 */ /* 0x000fe20000000000 */
[----:B------:R-:W-:Y:S08]  /*4330*/  @P0 BRA `(.L_x_32) ;  /* 0xffffffec007c0947 */ /* 0x000ff0000383ffff */
.L_x_24:
[----:B------:R-:W-:-:S04]  /*4340*/  UISETP.NE.AND UP0, UPT, UR6, URZ, UPT ;  /* 0x0000003f0600728c */ /* 0x000fc8000bf05270 */
[----:B------:R-:W-:-:S06]  /*4350*/  USEL UR6, URZ, 0x1, !UP0 ;  /* 0x000000013f067887 */ /* 0x000fcc000c000000 */
[----:B------:R-:W-:-:S13]  /*4360*/  ISETP.NE.AND P0, PT, RZ, UR6, PT ;  /* 0x00000006ff007c0c */ /* 0x000fda000bf05270 */
[----:B------:R-:W-:Y:S05]  /*4370*/  @!P0 BRA `(.L_x_33) ;  /* 0x0000000c00dc8947 */ /* 0x000fea0003800000 */
[----:B------:R-:W3:Y:S04]  /*4380*/  LDL.LU R227, [R1+0x74] ;  /* 0x0000740001e37983 */ /* 0x000ee80000300800 */
[----:B---3--:R0:W-:Y:S04]  /*4390*/  STL [R1+0x90], R227 ;  /* 0x000090e301007387 */ /* 0x0081e80000100800 */
[----:B0-----:R-:W3:Y:S04]  /*43a0*/  LDL.LU R227, [R1+0x70] ;  /* 0x0000700001e37983 */ /* 0x001ee80000300800 */
        /* <DEDUP_REMOVED lines=55> */
[----:B0-----:R-:W3:Y:S01]  /*4720*/  LDL.LU R227, [R1] ;  /* 0x0000000001e37983 */ /* 0x001ee20000300800 */
[----:B------:R-:W-:-:S02]  /*4730*/  WARPGROUP.DEPBAR.LE gsb0, 0x0 ;  /* 0x00008000000079c5 */ /* 0x000fc40000010000 */
[----:B------:R-:W-:Y:S01]  /*4740*/  FADD R226, R24, R226 ;  /* 0x000000e218e27221 */ /* 0x000fe20000000000 */
        /* <DEDUP_REMOVED lines=95> */
[----:B-----5:R-:W-:Y:S01]  /*4d40*/  FADD R2, R120, R2 ;  /* 0x0000000278027221 */ /* 0x020fe20000000000 */
[----:B------:R-:W-:Y:S01]  /*4d50*/  FADD R0, R121, R0 ;  /* 0x0000000079007221 */ /* 0x000fe20000000000 */
[----:B---3--:R-:W-:-:S05]  /*4d60*/  FADD R227, R122, R227 ;  /* 0x000000e37ae37221 */ /* 0x008fca0000000000 */
[----:B------:R0:W-:Y:S04]  /*4d70*/  STL [R1], R227 ;  /* 0x000000e301007387 */ /* 0x0001e80000100800 */
[----:B0-----:R-:W3:Y:S02]  /*4d80*/  LDL.LU R227, [R1+0x100] ;  /* 0x0001000001e37983 */ /* 0x001ee40000300800 */
[----:B---3--:R-:W-:-:S05]  /*4d90*/  FADD R227, R123, R227 ;  /* 0x000000e37be37221 */ /* 0x008fca0000000000 */
[----:B------:R0:W-:Y:S04]  /*4da0*/  STL [R1+0x4], R227 ;  /* 0x000004e301007387 */ /* 0x0001e80000100800 */
        /* <DEDUP_REMOVED lines=83> */
[----:B------:R0:W-:Y:S02]  /*52e0*/  STL [R1+0x74], R227 ;  /* 0x000074e301007387 */ /* 0x0001e40000100800 */
.L_x_33:
[----:B------:R-:W-:Y:S02]  /*52f0*/  WARPGROUP.DEPBAR.LE gsb0, 0x0 ;  /* 0x00008000000079c5 */ /* 0x000fe40000010000 */
[----:B------:R-:W3:Y:S02]  /*5300*/  LDC R24, c[0x0][0x28c] ;  /* 0x0000a300ff187b82 */ /* 0x000ee40000000800 */
[----:B---3--:R-:W-:-:S13]  /*5310*/  ISETP.GE.AND P0, PT, R24, 0x1, PT ;  /* 0x000000011800780c */ /* 0x008fda0003f06270 */
[----:B------:R-:W-:Y:S05]  /*5320*/  @!P0 BRA `(.L_x_34) ;  /* 0x0000000000648947 */ /* 0x000fea0003800000 */
[----:B------:R-:W-:-:S06]  /*5330*/  UISETP.NE.AND UP0, UPT, UR22, 0x3, UPT ;  /* 0x000000031600788c */ /* 0x000fcc000bf05270 */
[----:B------:R-:W-:-:S13]  /*5340*/  PLOP3.LUT P0, PT, PT, PT, UP0, 0x80, 0x0 ;  /* 0x000000000000781c */ /* 0x000fda0003f0f008 */
[----:B------:R-:W-:Y:S05]  /*5350*/  @!P0 BRA `(.L_x_35) ;  /* 0x0000000000048947 */ /* 0x000fea0003800000 */
[----:B------:R-:W-:Y:S01]  /*5360*/  BPT.TRAP 0x1 ;  /* 0x000000040000795c */ /* 0x000fe20000300000 */
.L_x_35:
[----:B0-----:R-:W3:Y:S01]  /*5370*/  LDL R227, [R1+0x78] ;  /* 0x0000780001e37983 */ /* 0x001ee20000100800 */
[----:B------:R-:W-:Y:S01]  /*5380*/  BSSY B0, `(.L_x_36) ;  /* 0x000000f000007945 */ /* 0x000fe20003800000 */
[----:B---3--:R-:W-:-:S13]  /*5390*/  ISETP.NE.AND P0, PT, R227, RZ, PT ;  /* 0x000000ffe300720c */ /* 0x008fda0003f05270 */
[----:B------:R-:W-:Y:S05]  /*53a0*/  @!P0 BRA `(.L_x_37) ;  /* 0x0000000000308947 */ /* 0x000fea0003800000 */
[----:B------:R-:W3:Y:S01]  /*53b0*/  LDL R227, [R1+0x7c] ;  /* 0x00007c0001e37983 */ /* 0x000ee20000100800 */
[----:B------:R-:W-:-:S04]  /*53c0*/  UISETP.LT.AND UP0, UPT, UR12, 0x1, UPT ;  /* 0x000000010c00788c */ /* 0x000fc8000bf01270 */
[----:B------:R-:W-:-:S04]  /*53d0*/  USEL UR8, UR12, 0x1, UP0 ;  /* 0x000000010c087887 */ /* 0x000fc80008000000 */
[----:B------:R-:W-:-:S04]  /*53e0*/  UIADD3 UR8, UR5, UR12, -UR8 ;  /* 0x0000000c05087290 */ /* 0x000fc8000fffe808 */
[----:B------:R-:W-:-:S04]  /*53f0*/  UIMAD.WIDE.U32 UR6, UR8, 0x38e38e39, URZ ;  /* 0x38e38e39080678a5 */ /* 0x000fc8000f8e003f */
[----:B------:R-:W-:-:S04]  /*5400*/  USHF.R.U32.HI UR6, URZ, 0x2, UR7 ;  /* 0x000000023f067899 */ /* 0x000fc80008011607 */
[----:B------:R-:W-:-:S04]  /*5410*/  UIMAD UR8, UR6, -0x12, UR8 ;  /* 0xffffffee060878a4 */ /* 0x000fc8000f8e0208 */
[----:B------:R-:W-:-:S04]  /*5420*/  ULEA UR8, UR8, UR14, 0x3 ;  /* 0x0000000e08087291 */ /* 0x000fc8000f8e183f */
[----:B------:R-:W-:-:S06]  /*5430*/  UIADD3 UR8, UR8, 0x90, URZ ;  /* 0x0000009008087890 */ /* 0x000fcc000fffe03f */
[----:B------:R-:W-:-:S05]  /*5440*/  IMAD.U32 R24, RZ, RZ, UR8 ;  /* 0x00000008ff187e24 */ /* 0x000fca000f8e00ff */
[----:B---3--:R-:W-:-:S04]  /*5450*/  PRMT R24, R227, 0x654, R24 ;  /* 0x00000654e3187816 */ /* 0x008fc80000000018 */
[----:B------:R0:W-:Y:S03]  /*5460*/  SYNCS.ARRIVE.TRANS64.RED.A1T0 RZ, [R24+URZ], RZ ;  /* 0x000000ff18ff79a7 */ /* 0x0001e6000810043f */
.L_x_37:
[----:B------:R-:W-:Y:S05]  /*5470*/  BSYNC B0 ;  /* 0x0000000000007941 */ /* 0x000fea0003800000 */
.L_x_36:
[----:B------:R-:W-:-:S06]  /*5480*/  UISETP.GT.U32.AND UP0, UPT, UR13, 0x1, UPT ;  /* 0x000000010d00788c */ /* 0x000fcc000bf04070 */
[----:B------:R-:W-:-:S13]  /*5490*/  PLOP3.LUT P0, PT, PT, PT, UP0, 0x80, 0x0 ;  /* 0x000000000000781c */ /* 0x000fda0003f0f008 */
[----:B------:R-:W-:Y:S05]  /*54a0*/  @P0 BRA `(.L_x_34) ;  /* 0x0000000000040947 */ /* 0x000fea0003800000 */
[----:B------:R-:W-:Y:S01]  /*54b0*/  BPT.TRAP 0x1 ;  /* 0x000000040000795c */ /* 0x000fe20000300000 */
.L_x_34:
[----:B-----5:R3:W-:Y:S01]  /*54c0*/  STL [R1+0x94], R2 ;  /* 0x0000940201007387 */ /* 0x0207e20000100800 */
[----:B------:R-:W4:Y:S01]  /*54d0*/  LDC R28, c[0x0][0x288] ;  /* 0x0000a200ff1c7b82 */ /* 0x000f220000000800 */
[----:B------:R-:W-:Y:S02]  /*54e0*/  UIADD3 UR9, UR12, UR5, URZ ;  /* 0x000000050c097290 */ /* 0x000fe4000fffe03f */
[----:B------:R0:W-:Y:S01]  /*54f0*/  STL [R1+0x90], R0 ;  /* 0x0000900001007387 */ /* 0x0001e20000100800 */
[----:B------:R-:W-:Y:S01]  /*5500*/  USHF.R.S32.HI UR10, URZ, 0x1f, UR23 ;  /* 0x0000001f3f0a7899 */ /* 0x000fe20008011417 */
[----:B------:R-:W-:Y:S01]  /*5510*/  ULDC.64 UR14, c[0x0][0x5d0] ;  /* 0x00017400000e7ab9 */ /* 0x000fe20000000a00 */
[----:B------:R-:W-:Y:S01]  /*5520*/  ULDC UR11, c[0x0][0x284] ;  /* 0x0000a100000b7ab9 */ /* 0x000fe20000000800 */
[----:B---3--:R-:W3:Y:S01]  /*5530*/  S2R R2, SR_TID.X ;  /* 0x0000000000027919 */ /* 0x008ee20000002100 */
[----:B0-----:R-:W2:Y:S04]  /*5540*/  LDL.LU R0, [R1+0x88] ;  /* 0x0000880001007983 */ /* 0x001ea80000300800 */
[----:B------:R-:W4:Y:S01]  /*5550*/  LDL.LU R227, [R1+0x8c] ;  /* 0x00008c0001e37983 */ /* 0x000f220000300800 */
[----:B------:R-:W-:-:S02]  /*5560*/  UISETP.GT.U32.AND UP0, UPT, UR9, 0x11, UPT ;  /* 0x000000110900788c */ /* 0x000fc4000bf04070 */
[----:B------:R-:W-:Y:S01]  /*5570*/  UISETP.GE.U32.AND UP1, UPT, UR12, 0x12, UPT ;  /* 0x000000120c00788c */ /* 0x000fe2000bf26070 */
[--C-:B---3--:R-:W-:Y:S02]  /*5580*/  SHF.R.U32.HI R24, RZ, 0x2, R2.reuse ;  /* 0x00000002ff187819 */ /* 0x108fe40000011602 */
[----:B------:R-:W-:Y:S02]  /*5590*/  LOP3.LUT R26, R2, 0x60, RZ, 0xc0, !PT ;  /* 0x00000060021a7812 */ /* 0x000fe400078ec0ff */
[----:B------:R-:W-:Y:S02]  /*55a0*/  SHF.R.U32.HI R27, RZ, 0x7, R2 ;  /* 0x00000007ff1b7819 */ /* 0x000fe40000011602 */
[----:B------:R-:W-:Y:S02]  /*55b0*/  LOP3.LUT R25, R24, 0x7, RZ, 0xc0, !PT ;  /* 0x0000000718197812 */ /* 0x000fe400078ec0ff */
[----:B------:R-:W-:Y:S02]  /*55c0*/  SHF.R.U32.HI R26, RZ, 0x1, R26 ;  /* 0x00000001ff1a7819 */ /* 0x000fe4000001161a */
[----:B------:R-:W-:-:S02]  /*55d0*/  LOP3.LUT R24, R27, 0x1, RZ, 0xc0, !PT ;  /* 0x000000011b187812 */ /* 0x000fc400078ec0ff */
[----:B------:R-:W-:-:S03]  /*55e0*/  IADD3 R29, RZ, -R26, -R25 ;  /* 0x8000001aff1d7210 */ /* 0x000fc60007ffe819 */
[C---:B------:R-:W-:Y:S02]  /*55f0*/  IMAD.SHL.U32 R30, R24.reuse, 0x40, RZ ;  /* 0x00000040181e7824 */ /* 0x040fe400078e00ff */
[----:B------:R-:W-:Y:S02]  /*5600*/  IMAD R29, R24, -0x40, R29 ;  /* 0xffffffc0181d7824 */ /* 0x000fe400078e021d */
[----:B------:R-:W-:Y:S01]  /*5610*/  IMAD.SHL.U32 R24, R2, 0x2, RZ ;  /* 0x0000000202187824 */ /* 0x000fe200078e00ff */
[----:B------:R-:W-:-:S04]  /*5620*/  LOP3.LUT R27, R30, 0x40, R25, 0xe2, !PT ;  /* 0x000000401e1b7812 */ /* 0x000fc800078ee219 */
[----:B------:R-:W-:Y:S02]  /*5630*/  LOP3.LUT R30, R24, 0x6, RZ, 0xc0, !PT ;  /* 0x00000006181e7812 */ /* 0x000fe400078ec0ff */
[----:B------:R-:W-:Y:S02]  /*5640*/  LOP3.LUT R24, R2, 0x3, RZ, 0xc0, !PT ;  /* 0x0000000302187812 */ /* 0x000fe400078ec0ff */
[----:B------:R0:W5:Y:S01]  /*5650*/  LDL.LU R2, [R1+0x94] ;  /* 0x0000940001027983 */ /* 0x0001620000300800 */
[----:B------:R-:W-:Y:S01]  /*5660*/  UIMAD.WIDE.U32 UR6, UR9, 0x38e38e39, URZ ;  /* 0x38e38e39090678a5 */ /* 0x000fe2000f8e003f */
[----:B--2---:R-:W-:Y:S01]  /*5670*/  PRMT R30, R30, 0x6540, R0 ;  /* 0x000065401e1e7816 */ /* 0x004fe20000000000 */
[----:B------:R-:W-:Y:S02]  /*5680*/  IMAD.SHL.U32 R35, R0, 0x100, RZ ;  /* 0x0000010000237824 */ /* 0x000fe400078e00ff */
[----:B------:R0:W5:Y:S01]  /*5690*/  LDL.LU R0, [R1+0x90] ;  /* 0x0000900001007983 */ /* 0x0001620000300800 */
[----:B----4-:R-:W-:Y:S01]  /*56a0*/  IMAD R34, R24, -0x2, R28 ;  /* 0xfffffffe18227824 */ /* 0x010fe200078e021c */
[----:B------:R-:W-:Y:S01]  /*56b0*/  UIMAD UR5, UR10, UR14, URZ ;  /* 0x0000000e0a0572a4 */ /* 0x000fe2000f8e023f */
[----:B------:R-:W-:Y:S01]  /*56c0*/  ISETP.GE.AND P0, PT, R35, R28, PT ;  /* 0x0000001c2300720c */ /* 0x000fe20003f06270 */
[C---:B------:R-:W-:Y:S01]  /*56d0*/  IMAD.SHL.U32 R28, R227.reuse, 0x80, RZ ;  /* 0x00000080e31c7824 */ /* 0x040fe200078e00ff */
[----:B------:R-:W-:Y:S01]  /*56e0*/  UISETP.LT.U32.AND UP0, UPT, UR12, 0x12, UP0 ;  /* 0x000000120c00788c */ /* 0x000fe20008701070 */
[--C-:B------:R-:W-:Y:S01]  /*56f0*/  SHF.R.S32.HI R31, RZ, 0x1f, R30.reuse ;  /* 0x0000001fff1f7819 */ /* 0x100fe2000001141e */
[----:B------:R-:W-:Y:S01]  /*5700*/  UIMAD UR8, UR23, UR15, UR5 ;  /* 0x0000000f170872a4 */ /* 0x000fe2000f8e0205 */
[----:B------:R-:W-:Y:S01]  /*5710*/  IMAD.U32 R25, RZ, RZ, UR14 ;  /* 0x0000000eff197e24 */ /* 0x000fe2000f8e00ff */
[C---:B------:R-:W-:Y:S01]  /*5720*/  ISETP.GE.OR P0, PT, R28.reuse, UR11, P0 ;  /* 0x0000000b1c007c0c */ /* 0x040fe20008706670 */
[----:B------:R-:W-:Y:S01]  /*5730*/  USEL UR5, URZ, 0x1, !UP0 ;  /* 0x000000013f057887 */ /* 0x000fe2000c000000 */
[----:B------:R-:W-:Y:S01]  /*5740*/  IMAD.WIDE R32, R227, 0x80, RZ ;  /* 0x00000080e3207825 */ /* 0x000fe200078e02ff */
[----:B------:R-:W-:Y:S01]  /*5750*/  USHF.R.U32.HI UR6, URZ, 0x2, UR7 ;  /* 0x000000023f067899 */ /* 0x000fe20008011607 */
[----:B------:R-:W-:Y:S01]  /*5760*/  IADD3 R38, -R28, UR11, R29 ;  /* 0x0000000b1c267c10 */ /* 0x000fe2000fffe11d */
[----:B------:R-:W-:Y:S01]  /*5770*/  ULOP3.LUT UR4, UR4, UR5, URZ, 0x3c, !UPT ;  /* 0x0000000504047292 */ /* 0x000fe2000f8e3c3f */
[----:B------:R-:W-:Y:S01]  /*5780*/  IMAD.WIDE.U32 R24, R25, UR23, R30 ;  /* 0x0000001719187c25 */ /* 0x000fe2000f8e001e */
[----:B------:R-:W-:Y:S01]  /*5790*/  UIMAD UR5, UR6, -0x12, UR9 ;  /* 0xffffffee060578a4 */ /* 0x000fe2000f8e0209 */
[----:B------:R-:W-:Y:S01]  /*57a0*/  LOP3.LUT R39, R32, R27, R26, 0xfe, !PT ;  /* 0x0000001b20277212 */ /* 0x000fe200078efe1a */
[----:B------:R-:W-:Y:S01]  /*57b0*/  @UP1 ULOP3.LUT UR4, UR4, 0x1, UR6, 0x78, !UPT ;  /* 0x0000000104041892 */ /* 0x000fe2000f8e7806 */
[----:B------:R-:W-:-:S02]  /*57c0*/  VIADD R25, R25, UR8 ;  /* 0x0000000819197c36 */ /* 0x000fc40008000000 */
[----:B------:R-:W-:Y:S02]  /*57d0*/  IMAD.IADD R35, R34, 0x1, -R35 ;  /* 0x0000000122237824 */ /* 0x000fe400078e0a23 */
[----:B------:R-:W-:Y:S01]  /*57e0*/  IMAD.MOV.U32 R34, RZ, RZ, -0x1 ;  /* 0xffffffffff227424 */ /* 0x000fe200078e00ff */
[----:B0-----:R-:W-:Y:S06]  /*57f0*/  @P0 BRA `(.L_x_38) ;  /* 0x0000008c00980947 */ /* 0x001fec0003800000 */
[----:B------:R-:W0:Y:S01]  /*5800*/  LDC.64 R28, c[0x0][0x5c8] ;  /* 0x00017200ff1c7b82 */ /* 0x000e220000000a00 */
[----:B------:R-:W-:Y:S01]  /*5810*/  ULDC.64 UR6, c[0x0][0x5c0] ;  /* 0x0001700000067ab9 */ /* 0x000fe20000000a00 */
[----:B------:R-:W-:Y:S01]  /*5820*/  BSSY B0, `(.L_x_38) ;  /* 0x00008e3000007945 */ /* 0x000fe20003800000 */
[-C--:B0-----:R-:W-:Y:S02]  /*5830*/  IMAD R26, R33, R28.reuse, RZ ;  /* 0x0000001c211a7224 */ /* 0x081fe400078e02ff */
[----:B------:R-:W-:-:S04]  /*5840*/  IMAD.WIDE.U32 R24, R39, R28, R24 ;  /* 0x0000001c27187225 */ /* 0x000fc800078e0018 */
[----:B------:R-:W-:Y:S01]  /*5850*/  IMAD R27, R39, R29, R26 ;  /* 0x0000001d271b7224 */ /* 0x000fe200078e021a */
[----:B------:R-:W-:Y:S02]  /*5860*/  LEA R26, P0, R28, R24, 0x3 ;  /* 0x000000181c1a7211 */ /* 0x000fe400078018ff */
[----:B------:R-:W-:Y:S01]  /*5870*/  IADD3 R24, P1, R24, UR6, RZ ;  /* 0x0000000618187c10 */ /* 0x000fe2000ff3e0ff */
[----:B------:R-:W-:Y:S01]  /*5880*/  IMAD.IADD R27, R25, 0x1, R27 ;  /* 0x00000001191b7824 */ /* 0x000fe200078e021b */
[----:B------:R-:W-:-:S04]  /*5890*/  IADD3 R26, P3, R26, UR6, RZ ;  /* 0x000000061a1a7c10 */ /* 0x000fc8000ff7e0ff */
[----:B------:R-:W-:Y:S02]  /*58a0*/  LEA.HI.X R28, R28, R27, R29, 0x3, P0 ;  /* 0x0000001b1c1c7211 */ /* 0x000fe400000f1c1d */
[----:B------:R-:W-:Y:S02]  /*58b0*/  FSETP.NEU.AND P0, PT, RZ, UR21, PT ;  /* 0x00000015ff007c0b */ /* 0x000fe4000bf0d000 */
[----:B------:R-:W-:Y:S02]  /*58c0*/  IADD3.X R25, R27, UR7, RZ, P1, !PT ;  /* 0x000000071b197c10 */ /* 0x000fe40008ffe4ff */
[----:B------:R-:W-:-:S09]  /*58d0*/  IADD3.X R27, R28, UR7, RZ, P3, !PT ;  /* 0x000000071c1b7c10 */ /* 0x000fd20009ffe4ff */
[----:B------:R-:W-:Y:S05]  /*58e0*/  @!P0 BRA `(.L_x_39) ;  /* 0x0000006800d88947 */ /* 0x000fea0003800000 */
[----:B------:R-:W-:Y:S01]  /*58f0*/  ULDC.64 UR8, c[0x0][0x5b8] ;  /* 0x00016e0000087ab9 */ /* 0x000fe20000000a00 */
[----:B------:R-:W-:Y:S01]  /*5900*/  ISETP.GE.AND P0, PT, R38, 0x1, PT ;  /* 0x000000012600780c */ /* 0x000fe20003f06270 */
[----:B------:R-:W-:Y:S02]  /*5910*/  UIMAD UR6, UR10, UR8, URZ ;  /* 0x000000080a0672a4 */ /* 0x000fe4000f8e023f */
[----:B------:R-:W-:Y:S01]  /*5920*/  IMAD.U32 R29, RZ, RZ, UR8 ;  /* 0x00000008ff1d7e24 */ /* 0x000fe2000f8e00ff */
[----:B------:R-:W-:Y:S01]  /*5930*/  BSSY B1, `(.L_x_40) ;  /* 0x000000f000017945 */ /* 0x000fe20003800000 */
[----:B------:R-:W-:Y:S01]  /*5940*/  ISETP.LT.OR P4, PT, R35, 0x1, !P0 ;  /* 0x000000012300780c */ /* 0x000fe20004781670 */
[----:B------:R-:W-:Y:S02]  /*5950*/  UIMAD UR6, UR23, UR9, UR6 ;  /* 0x00000009170672a4 */ /* 0x000fe4000f8e0206 */
[----:B------:R-:W-:Y:S01]  /*5960*/  IMAD.WIDE.U32 R30, R29, UR23, R30 ;  /* 0x000000171d1e7c25 */ /* 0x000fe2000f8e001e */
[----:B------:R-:W-:-:S03]  /*5970*/  ULDC.64 UR8, c[0x0][0x5a8] ;  /* 0x00016a0000087ab9 */ /* 0x000fc60000000a00 */
[----:B------:R-:W-:Y:S01]  /*5980*/  VIADD R31, R31, UR6 ;  /* 0x000000061f1f7c36 */ /* 0x000fe20008000000 */
[----:B------:R-:W-:Y:S02]  /*5990*/  ULDC.64 UR6, c[0x0][0x5b0] ;  /* 0x00016c0000067ab9 */ /* 0x000fe40000000a00 */
[----:B------:R-:W-:Y:S02]  /*59a0*/  IMAD R36, R33, UR6, RZ ;  /* 0x0000000621247c24 */ /* 0x000fe4000f8e02ff */
[----:B------:R-:W-:-:S04]  /*59b0*/  IMAD.WIDE.U32 R28, R39, UR6, R30 ;  /* 0x00000006271c7c25 */ /* 0x000fc8000f8e001e */
[--C-:B------:R-:W-:Y:S01]  /*59c0*/  IMAD R37, R39, UR7, R36.reuse ;  /* 0x0000000727257c24 */ /* 0x100fe2000f8e0224 */
[----:B------:R-:W-:Y:S02]  /*59d0*/  IADD3 R28, P1, R28, UR8, RZ ;  /* 0x000000081c1c7c10 */ /* 0x000fe4000ff3e0ff */
[----:B------:R-:W-:Y:S02]  /*59e0*/  PRMT R36, RZ, 0x7610, R36 ;  /* 0x00007610ff247816 */ /* 0x000fe40000000024 */
[----:B------:R-:W-:Y:S01]  /*59f0*/  IADD3.X R29, R29, UR9, R37, P1, !PT ;  /* 0x000000091d1d7c10 */ /* 0x000fe20008ffe425 */
[----:B------:R-:W-:Y:S08]  /*5a00*/  @P4 BRA `(.L_x_41) ;  /* 0x0000000000044947 */ /* 0x000ff00003800000 */
[----:B------:R0:W5:Y:S02]  /*5a10*/  LDG.E.U8 R36, desc[UR18][R28.64] ;  /* 0x000000121c247981 */ /* 0x000164000c1e1100 */
.L_x_41:
[----:B------:R-:W-:Y:S05]  /*5a20*/  BSYNC B1 ;  /* 0x0000000000017941 */ /* 0x000fea0003800000 */
.L_x_40:
[----:B-----5:R-:W-:Y:S01]  /*5a30*/  LOP3.LUT R36, R36, 0xff, RZ, 0xc0, !PT ;  /* 0x000000ff24247812 */ /* 0x020fe200078ec0ff */
[----:B------:R-:W-:Y:S01]  /*5a40*/  BSSY B1, `(.L_x_42) ;  /* 0x000000b000017945 */ /* 0x000fe20003800000 */
[----:B------:R-:W-:Y:S02]  /*5a50*/  ISETP.LT.OR P3, PT, R35, 0x2, !P0 ;  /* 0x000000022300780c */ /* 0x000fe40004761670 */
[----:B------:R-:W-:-:S05]  /*5a60*/  F2FP.F16.E4M3.UNPACK_B R36, R36 ;  /* 0x00000024ff24723e */ /* 0x000fca00020006ff */
[----:B------:R-:W-:-:S05]  /*5a70*/  HADD2.F32 R36, -RZ, R36.H0_H0 ;  /* 0x20000024ff247230 */ /* 0x000fca0000004100 */
[----:B------:R-:W-:Y:S01]  /*5a80*/  FMUL R37, R36, UR21 ;  /* 0x0000001524257c20 */ /* 0x000fe20008400000 */
[----:B------:R-:W-:-:S03]  /*5a90*/  PRMT R36, RZ, 0x7610, R36 ;  /* 0x00007610ff247816 */ /* 0x000fc60000000024 */
[----:B------:R-:W-:-:S05]  /*5aa0*/  FFMA R37, R226, UR20, R37 ;  /* 0x00000014e2257c23 */ /* 0x000fca0008000025 */
[----:B------:R-:W-:-:S05]  /*5ab0*/  F2FP.SATFINITE.E4M3.F32.PACK_AB_MERGE_C R37, RZ, R37, RZ ;  /* 0x00000025ff25723e */ /* 0x000fca00048070ff */
[----:B------:R2:W-:Y:S01]  /*5ac0*/  @!P4 STG.E.U8 desc[UR18][R24.64], R37 ;  /* 0x000000251800c986 */ /* 0x0005e2000c101112 */
[----:B------:R-:W-:Y:S05]  /*5ad0*/  @P3 BRA `(.L_x_43) ;  /* 0x0000000000043947 */ /* 0x000fea0003800000 */
[----:B------:R3:W5:Y:S02]  /*5ae0*/  LDG.E.U8 R36, desc[UR18][R28.64+0x1] ;  /* 0x000001121c247981 */ /* 0x000764000c1e1100 */
.L_x_43:
[----:B------:R-:W-:Y:S05]  /*5af0*/  BSYNC B1 ;  /* 0x0000000000017941 */ /* 0x000fea0003800000 */
.L_x_42:
[----:B-----5:R-:W-:Y:S01]  /*5b00*/  LOP3.LUT R36, R36, 0xff, RZ, 0xc0, !PT ;  /* 0x000000ff24247812 */ /* 0x020fe200078ec0ff */
[----:B------:R-:W-:Y:S01]  /*5b10*/  BSSY B1, `(.L_x_44) ;  /* 0x0000013000017945 */ /* 0x000fe20003800000 */
[----:B--2---:R-:W-:Y:S02]  /*5b20*/  IADD3 R37, P1, R39, 0x8, RZ ;  /* 0x0000000827257810 */ /* 0x004fe40007f3e0ff */
[----:B------:R-:W-:-:S03]  /*5b30*/  F2FP.F16.E4M3.UNPACK_B R36, R36 ;  /* 0x00000024ff24723e */ /* 0x000fc600020006ff */
[----:B------:R-:W-:Y:S01]  /*5b40*/  IMAD.X R32, RZ, RZ, R33, P1 ;  /* 0x000000ffff207224 */ /* 0x000fe200008e0621 */
[----:B------:R-:W-:Y:S01]  /*5b50*/  ISETP.GE.AND P1, PT, R38, 0x9, PT ;  /* 0x000000092600780c */ /* 0x000fe20003f26270 */
[----:B------:R-:W-:Y:S02]  /*5b60*/  HADD2.F32 R36, -RZ, R36.H0_H0 ;  /* 0x20000024ff247230 */ /* 0x000fe40000004100 */
[----:B------:R-:W-:Y:S01]  /*5b70*/  IMAD R32, R32, UR6, RZ ;  /* 0x0000000620207c24 */ /* 0x000fe2000f8e02ff */
[----:B------:R-:W-:Y:S01]  /*5b80*/  ISETP.LT.OR P5, PT, R35, 0x1, !P1 ;  /* 0x000000012300780c */ /* 0x000fe20004fa1670 */
[----:B------:R-:W-:-:S04]  /*5b90*/  IMAD.WIDE.U32 R30, R37, UR6, R30 ;  /* 0x00000006251e7c25 */ /* 0x000fc8000f8e001e */
[----:B------:R-:W-:Y:S01]  /*5ba0*/  FMUL R36, R36, UR21 ;  /* 0x0000001524247c20 */ /* 0x000fe20008400000 */
[----:B------:R-:W-:-:S03]  /*5bb0*/  IMAD R37, R37, UR7, R32 ;  /* 0x0000000725257c24 */ /* 0x000fc6000f8e0220 */
[----:B------:R-:W-:Y:S01]  /*5bc0*/  FFMA R36, R225, UR20, R36 ;  /* 0x00000014e1247c23 */ /* 0x000fe20008000024 */
[----:B------:R-:W-:Y:S02]  /*5bd0*/  IADD3 R30, P4, R30, UR8, RZ ;  /* 0x000000081e1e7c10 */ /* 0x000fe4000ff9e0ff */
[----:B------:R-:W-:Y:S02]  /*5be0*/  PRMT R32, RZ, 0x7610, R32 ;  /* 0x00007610ff207816 */ /* 0x000fe40000000020 */
[----:B------:R-:W-:Y:S02]  /*5bf0*/  F2FP.SATFINITE.E4M3.F32.PACK_AB_MERGE_C R33, RZ, R36, RZ ;  /* 0x00000024ff21723e */ /* 0x000fe400048070ff */
[----:B------:R-:W-:-:S03]  /*5c00*/  IADD3.X R31, R31, UR9, R37, P4, !PT ;  /* 0x000000091f1f7c10 */ /* 0x000fc6000a7fe425 */
[----:B------:R2:W-:Y:S01]  /*5c10*/  @!P3 STG.E.U8 desc[UR18][R24.64+0x1], R33 ;  /* 0x000001211800b986 */ /* 0x0005e2000c101112 */
[----:B------:R-:W-:Y:S05]  /*5c20*/  @P5 BRA `(.L_x_45) ;  /* 0x0000000000045947 */ /* 0x000fea0003800000 */
[----:B------:R4:W5:Y:S02]  /*5c30*/  LDG.E.U8 R32, desc[UR18][R30.64] ;  /* 0x000000121e207981 */ /* 0x000964000c1e1100 */
.L_x_45:
[----:B------:R-:W-:Y:S05]  /*5c40*/  BSYNC B1 ;  /* 0x0000000000017941 */ /* 0x000fea0003800000 */
.L_x_44:
[----:B-----5:R-:W-:Y:S01]  /*5c50*/  LOP3.LUT R32, R32, 0xff, RZ, 0xc0, !PT ;  /* 0x000000ff20207812 */ /* 0x020fe200078ec0ff */
[----:B------:R-:W-:Y:S01]  /*5c60*/  BSSY B1, `(.L_x_46) ;  /* 0x000000b000017945 */ /* 0x000fe20003800000 */
[----:B------:R-:W-:Y:S02]  /*5c70*/  ISETP.LT.OR P3, PT, R35, 0x2, !P1 ;  /* 0x000000022300780c */ /* 0x000fe40004f61670 */
[----:B------:R-:W-:-:S05]  /*5c80*/  F2FP.F16.E4M3.UNPACK_B R32, R32 ;  /* 0x00000020ff20723e */ /* 0x000fca00020006ff */
[----:B------:R-:W-:-:S05]  /*5c90*/  HADD2.F32 R32, -RZ, R32.H0_H0 ;  /* 0x20000020ff207230 */ /* 0x000fca0000004100 */
[----:B--2---:R-:W-:Y:S01]  /*5ca0*/  FMUL R33, R32, UR21 ;  /* 0x0000001520217c20 */ /* 0x004fe20008400000 */
[----:B------:R-:W-:-:S03]  /*5cb0*/  PRMT R32, RZ, 0x7610, R32 ;  /* 0x00007610ff207816 */ /* 0x000fc60000000020 */
[----:B------:R-:W-:-:S05]  /*5cc0*/  FFMA R33, R224, UR20, R33 ;  /* 0x00000014e0217c23 */ /* 0x000fca0008000021 */
[----:B------:R-:W-:-:S05]  /*5cd0*/  F2FP.SATFINITE.E4M3.F32.PACK_AB_MERGE_C R33, RZ, R33, RZ ;  /* 0x00000021ff21723e */ /* 0x000fca00048070ff */
[----:B------:R2:W-:Y:S01]  /*5ce0*/  @!P5 STG.E.U8 desc[UR18][R26.64], R33 ;  /* 0x000000211a00d986 */ /* 0x0005e2000c101112 */
[----:B------:R-:W-:Y:S05]  /*5cf0*/  @P3 BRA `(.L_x_47) ;  /* 0x0000000000043947 */ /* 0x000fea0003800000 */
[----:B------:R0:W5:Y:S02]  /*5d00*/  LDG.E.U8 R32, desc[UR18][R30.64+0x1] ;  /* 0x000001121e207981 */ /* 0x000164000c1e1100 */
.L_x_47:
[----:B------:R-:W-:Y:S05]  /*5d10*/  BSYNC B1 ;  /* 0x0000000000017941 */ /* 0x000fea0003800000 */
.L_x_46:
[----:B-----5:R-:W-:Y:S01]  /*5d20*/  LOP3.LUT R32, R32, 0xff, RZ, 0xc0, !PT ;  /* 0x000000ff20207812 */ /* 0x020fe200078ec0ff */
[----:B------:R-:W-:Y:S01]  /*5d30*/  BSSY B1, `(.L_x_48) ;  /* 0x000000b000017945 */ /* 0x000fe20003800000 */
[----:B------:R-:W-:Y:S02]  /*5d40*/  ISETP.LT.OR P4, PT, R35, 0x9, !P0 ;  /* 0x000000092300780c */ /* 0x000fe40004781670 */
[----:B------:R-:W-:-:S05]  /*5d50*/  F2FP.F16.E4M3.UNPACK_B R32, R32 ;  /* 0x00000020ff20723e */ /* 0x000fca00020006ff */
[----:B------:R-:W-:-:S05]  /*5d60*/  HADD2.F32 R32, -RZ, R32.H0_H0 ;  /* 0x20000020ff207230 */ /* 0x000fca0000004100 */
[----:B------:R-:W-:-:S04]  /*5d70*/  FMUL R32, R32, UR21 ;  /* 0x0000001520207c20 */ /* 0x000fc80008400000 */
[----:B------:R-:W-:-:S05]  /*5d80*/  FFMA R32, R223, UR20, R32 ;  /* 0x00000014df207c23 */ /* 0x000fca0008000020 */
[----:B--2---:R-:W-:Y:S02]  /*5d90*/  F2FP.SATFINITE.E4M3.F32.PACK_AB_MERGE_C R33, RZ, R32, RZ ;  /* 0x00000020ff21723e */ /* 0x004fe400048070ff */
[----:B------:R-:W-:-:S03]  /*5da0*/  PRMT R32, RZ, 0x7610, R32 ;  /* 0x00007610ff207816 */ /* 0x000fc60000000020 */
[----:B------:R2:W-:Y:S01]  /*5db0*/  @!P3 STG.E.U8 desc[UR18][R26.64+0x1], R33 ;  /* 0x000001211a00b986 */ /* 0x0005e2000c101112 */
[----:B------:R-:W-:Y:S05]  /*5dc0*/  @P4 BRA `(.L_x_49) ;  /* 0x0000000000044947 */ /* 0x000fea0003800000 */
[----:B------:R0:W5:Y:S02]  /*5dd0*/  LDG.E.U8 R32, desc[UR18][R28.64+0x8] ;  /* 0x000008121c207981 */ /* 0x000164000c1e1100 */
.L_x_49:
[----:B------:R-:W-:Y:S05]  /*5de0*/  BSYNC B1 ;  /* 0x0000000000017941 */ /* 0x000fea0003800000 */
.L_x_48:
        /* <DEDUP_REMOVED lines=12> */
.L_x_51:
[----:B------:R-:W-:Y:S05]  /*5eb0*/  BSYNC B1 ;  /* 0x0000000000017941 */ /* 0x000fea0003800000 */
.L_x_50:
        /* <DEDUP_REMOVED lines=12> */
.L_x_53:
[----:B------:R-:W-:Y:S05]  /*5f80*/  BSYNC B1 ;  /* 0x0000000000017941 */ /* 0x000fea0003800000 */
.L_x_52:
        /* <DEDUP_REMOVED lines=12> */
.L_x_55:
[----:B------:R-:W-:Y:S05]  /*6050*/  BSYNC B1 ;  /* 0x0000000000017941 */ /* 0x000fea0003800000 */
.L_x_54:
        /* <DEDUP_REMOVED lines=12> */
.L_x_57:
[----:B------:R-:W-:Y:S05]  /*6120*/  BSYNC B1 ;  /* 0x0000000000017941 */ /* 0x000fea0003800000 */
.L_x_56:
        /* <DEDUP_REMOVED lines=12> */
.L_x_59:
[----:B------:R-:W-:Y:S05]  /*61f0*/  BSYNC B1 ;  /* 0x0000000000017941 */ /* 0x000fea0003800000 */
.L_x_58:
        /* <DEDUP_REMOVED lines=12> */
.L_x_61:
[----:B------:R-:W-:Y:S05]  /*62c0*/  BSYNC B1 ;  /* 0x0000000000017941 */ /* 0x000fea0003800000 */
.L_x_60:
        /* <DEDUP_REMOVED lines=12> */
.L_x_63:
[----:B------:R-:W-:Y:S05]  /*6390*/  BSYNC B1 ;  /* 0x0000000000017941 */ /* 0x000fea0003800000 */
.L_x_62:
        /* <DEDUP_REMOVED lines=12> */
.L_x_65:
[----:B------:R-:W-:Y:S05]  /*6460*/  BSYNC B1 ;  /* 0x0000000000017941 */ /* 0x000fea0003800000 */
.L_x_64:
        /* <DEDUP_REMOVED lines=12> */
.L_x_67:
[----:B------:R-:W-:Y:S05]  /*6530*/  BSYNC B1 ;  /* 0x0000000000017941 */ /* 0x000fea0003800000 */
.L_x_66:
        /* <DEDUP_REMOVED lines=12> */
.L_x_69:
[----:B------:R-:W-:Y:S05]  /*6600*/  BSYNC B1 ;  /* 0x0000000000017941 */ /* 0x000fea0003800000 */
.L_x_68:
        /* <DEDUP_REMOVED lines=12> */
.L_x_71:
[----:B------:R-:W-:Y:S05]  /*66d0*/  BSYNC B1 ;  /* 0x0000000000017941 */ /* 0x000fea0003800000 */
.L_x_70:
        /* <DEDUP_REMOVED lines=12> */
.L_x_73:
[----:B------:R-:W-:Y:S05]  /*67a0*/  BSYNC B1 ;  /* 0x0000000000017941 */ /* 0x000fea0003800000 */
.L_x_72:
        /* <DEDUP_REMOVED lines=12> */
.L_x_75:
[----:B------:R-:W-:Y:S05]  /*6870*/  BSYNC B1 ;  /* 0x0000000000017941 */ /* 0x000fea0003800000 */
.L_x_74:
        /* <DEDUP_REMOVED lines=12> */
.L_x_77:
[----:B------:R-:W-:Y:S05]  /*6940*/  BSYNC B1 ;  /* 0x0000000000017941 */ /* 0x000fea0003800000 */
.L_x_76:
        /* <DEDUP_REMOVED lines=12> */
.L_x_79:
[----:B------:R-:W-:Y:S05]  /*6a10*/  BSYNC B1 ;  /* 0x0000000000017941 */ /* 0x000fea0003800000 */
.L_x_78:
        /* <DEDUP_REMOVED lines=12> */
.L_x_81:
[----:B------:R-:W-:Y:S05]  /*6ae0*/  BSYNC B1 ;  /* 0x0000000000017941 */ /* 0x000fea0003800000 */
.L_x_80:
        /* <DEDUP_REMOVED lines=12> */
.L_x_83:
[----:B------:R-:W-:Y:S05]  /*6bb0*/  BSYNC B1 ;  /* 0x0000000000017941 */ /* 0x000fea0003800000 */
.L_x_82:
        /* <DEDUP_REMOVED lines=12> */
.L_x_85:
[----:B------:R-:W-:Y:S05]  /*6c80*/  BSYNC B1 ;  /* 0x0000000000017941 */ /* 0x000fea0003800000 */
.L_x_84:
        /* <DEDUP_REMOVED lines=12> */
.L_x_87:
[----:B------:R-:W-:Y:S05]  /*6d50*/  BSYNC B1 ;  /* 0x0000000000017941 */ /* 0x000fea0003800000 */
.L_x_86:
        /* <DEDUP_REMOVED lines=12> */
.L_x_89:
[----:B------:R-:W-:Y:S05]  /*6e20*/  BSYNC B1 ;  /* 0x0000000000017941 */ /* 0x000fea0003800000 */
.L_x_88:
        /* <DEDUP_REMOVED lines=12> */
.L_x_91:
[----:B------:R-:W-:Y:S05]  /*6ef0*/  BSYNC B1 ;  /* 0x0000000000017941 */ /* 0x000fea0003800000 */
.L_x_90:
        /* <DEDUP_REMOVED lines=12> */
.L_x_93:
[----:B------:R-:W-:Y:S05]  /*6fc0*/  BSYNC B1 ;  /* 0x0000000000017941 */ /* 0x000fea0003800000 */
.L_x_92:
        /* <DEDUP_REMOVED lines=12> */
.L_x_95:
[----:B------:R-:W-:Y:S05]  /*7090*/  BSYNC B1 ;  /* 0x0000000000017941 */ /* 0x000fea0003800000 */
.L_x_94:
        /* <DEDUP_REMOVED lines=12> */
.L_x_97:
[----:B------:R-:W-:Y:S05]  /*7160*/  BSYNC B1 ;  /* 0x0000000000017941 */ /* 0x000fea0003800000 */
.L_x_96:
        /* <DEDUP_REMOVED lines=12> */
.L_x_99:
[----:B------:R-:W-:Y:S05]  /*7230*/  BSYNC B1 ;  /* 0x0000000000017941 */ /* 0x000fea0003800000 */
.L_x_98:
        /* <DEDUP_REMOVED lines=12> */
.L_x_101:
[----:B------:R-:W-:Y:S05]  /*7300*/  BSYNC B1 ;  /* 0x0000000000017941 */ /* 0x000fea0003800000 */
.L_x_100:
        /* <DEDUP_REMOVED lines=12> */
.L_x_103:
[----:B------:R-:W-:Y:S05]  /*73d0*/  BSYNC B1 ;  /* 0x0000000000017941 */ /* 0x000fea0003800000 */
.L_x_102:
        /* <DEDUP_REMOVED lines=12> */
.L_x_105:
[----:B------:R-:W-:Y:S05]  /*74a0*/  BSYNC B1 ;  /* 0x0000000000017941 */ /* 0x000fea0003800000 */
.L_x_104:
        /* <DEDUP_REMOVED lines=12> */
.L_x_107:
[----:B------:R-:W-:Y:S05]  /*7570*/  BSYNC B1 ;  /* 0x0000000000017941 */ /* 0x000fea0003800000 */
.L_x_106:
        /* <DEDUP_REMOVED lines=12> */
.L_x_109:
[----:B------:R-:W-:Y:S05]  /*7640*/  BSYNC B1 ;  /* 0x0000000000017941 */ /* 0x000fea0003800000 */
.L_x_108:
        /* <DEDUP_REMOVED lines=12> */
.L_x_111:
[----:B------:R-:W-:Y:S05]  /*7710*/  BSYNC B1 ;  /* 0x0000000000017941 */ /* 0x000fea0003800000 */
.L_x_110:
        /* <DEDUP_REMOVED lines=12> */
.L_x_113:
[----:B------:R-:W-:Y:S05]  /*77e0*/  BSYNC B1 ;  /* 0x0000000000017941 */ /* 0x000fea0003800000 */
.L_x_112:
        /* <DEDUP_REMOVED lines=12> */
.L_x_115:
[----:B------:R-:W-:Y:S05]  /*78b0*/  BSYNC B1 ;  /* 0x0000000000017941 */ /* 0x000fea0003800000 */
.L_x_114:
        /* <DEDUP_REMOVED lines=12> */
.L_x_117:
[----:B------:R-:W-:Y:S05]  /*7980*/  BSYNC B1 ;  /* 0x0000000000017941 */ /* 0x000fea0003800000 */
.L_x_116:
        /* <DEDUP_REMOVED lines=12> */
.L_x_119:
[----:B------:R-:W-:Y:S05]  /*7a50*/  BSYNC B1 ;  /* 0x0000000000017941 */ /* 0x000fea0003800000 */
.L_x_118:
        /* <DEDUP_REMOVED lines=12> */
.L_x_121:
[----:B------:R-:W-:Y:S05]  /*7b20*/  BSYNC B1 ;  /* 0x0000000000017941 */ /* 0x000fea0003800000 */
.L_x_120:
        /* <DEDUP_REMOVED lines=12> */
.L_x_123:
[----:B------:R-:W-:Y:S05]  /*7bf0*/  BSYNC B1 ;  /* 0x0000000000017941 */ /* 0x000fea0003800000 */
.L_x_122:
        /* <DEDUP_REMOVED lines=12> */
.L_x_125:
[----:B------:R-:W-:Y:S05]  /*7cc0*/  BSYNC B1 ;  /* 0x0000000000017941 */ /* 0x000fea0003800000 */
.L_x_124:
        /* <DEDUP_REMOVED lines=12> */
.L_x_127:
[----:B------:R-:W-:Y:S05]  /*7d90*/  BSYNC B1 ;  /* 0x0000000000017941 */ /* 0x000fea0003800000 */
.L_x_126:
        /* <DEDUP_REMOVED lines=12> */
.L_x_129:
[----:B------:R-:W-:Y:S05]  /*7e60*/  BSYNC B1 ;  /* 0x0000000000017941 */ /* 0x000fea0003800000 */
.L_x_128:
        /* <DEDUP_REMOVED lines=12> */
.L_x_131:
[----:B------:R-:W-:Y:S05]  /*7f30*/  BSYNC B1 ;  /* 0x0000000000017941 */ /* 0x000fea0003800000 */
.L_x_130:
        /* <DEDUP_REMOVED lines=12> */
.L_x_133:
[----:B------:R-:W-:Y:S05]  /*8000*/  BSYNC B1 ;  /* 0x0000000000017941 */ /* 0x000fea0003800000 */
.L_x_132:
        /* <DEDUP_REMOVED lines=12> */
.L_x_135:
[----:B------:R-:W-:Y:S05]  /*80d0*/  BSYNC B1 ;  /* 0x0000000000017941 */ /* 0x000fea0003800000 */
.L_x_134:
        /* <DEDUP_REMOVED lines=12> */
.L_x_137:
[----:B------:R-:W-:Y:S05]  /*81a0*/  BSYNC B1 ;  /* 0x0000000000017941 */ /* 0x000fea0003800000 */
.L_x_136:
        /* <DEDUP_REMOVED lines=12> */
.L_x_139:
[----:B------:R-:W-:Y:S05]  /*8270*/  BSYNC B1 ;  /* 0x0000000000017941 */ /* 0x000fea0003800000 */
.L_x_138:
        /* <DEDUP_REMOVED lines=12> */
.L_x_141:
[----:B------:R-:W-:Y:S05]  /*8340*/  BSYNC B1 ;  /* 0x0000000000017941 */ /* 0x000fea0003800000 */
.L_x_140:
        /* <DEDUP_REMOVED lines=12> */
.L_x_143:
[----:B------:R-:W-:Y:S05]  /*8410*/  BSYNC B1 ;  /* 0x0000000000017941 */ /* 0x000fea0003800000 */
.L_x_142:
        /* <DEDUP_REMOVED lines=12> */
.L_x_145:
[----:B------:R-:W-:Y:S05]  /*84e0*/  BSYNC B1 ;  /* 0x0000000000017941 */ /* 0x000fea0003800000 */
.L_x_144:
        /* <DEDUP_REMOVED lines=12> */
.L_x_147:
[----:B------:R-:W-:Y:S05]  /*85b0*/  BSYNC B1 ;  /* 0x0000000000017941 */ /* 0x000fea0003800000 */
.L_x_146:
        /* <DEDUP_REMOVED lines=12> */
.L_x_149:
[----:B------:R-:W-:Y:S05]  /*8680*/  BSYNC B1 ;  /* 0x0000000000017941 */ /* 0x000fea0003800000 */
.L_x_148:
        /* <DEDUP_REMOVED lines=12> */
.L_x_151:
[----:B------:R-:W-:Y:S05]  /*8750*/  BSYNC B1 ;  /* 0x0000000000017941 */ /* 0x000fea0003800000 */
.L_x_150:
        /* <DEDUP_REMOVED lines=12> */
.L_x_153:
[----:B------:R-:W-:Y:S05]  /*8820*/  BSYNC B1 ;  /* 0x0000000000017941 */ /* 0x000fea0003800000 */
.L_x_152:
        /* <DEDUP_REMOVED lines=12> */
.L_x_155:
[----:B------:R-:W-:Y:S05]  /*88f0*/  BSYNC B1 ;  /* 0x0000000000017941 */ /* 0x000fea0003800000 */
.L_x_154:
        /* <DEDUP_REMOVED lines=12> */
.L_x_157:
[----:B------:R-:W-:Y:S05]  /*89c0*/  BSYNC B1 ;  /* 0x0000000000017941 */ /* 0x000fea0003800000 */
.L_x_156:
        /* <DEDUP_REMOVED lines=12> */
.L_x_159:
[----:B------:R-:W-:Y:S05]  /*8a90*/  BSYNC B1 ;  /* 0x0000000000017941 */ /* 0x000fea0003800000 */
.L_x_158:
        /* <DEDUP_REMOVED lines=12> */
.L_x_161:
[----:B------:R-:W-:Y:S05]  /*8b60*/  BSYNC B1 ;  /* 0x0000000000017941 */ /* 0x000fea0003800000 */
.L_x_160:
        /* <DEDUP_REMOVED lines=12> */
.L_x_163:
[----:B------:R-:W-:Y:S05]  /*8c30*/  BSYNC B1 ;  /* 0x0000000000017941 */ /* 0x000fea0003800000 */
.L_x_162:
        /* <DEDUP_REMOVED lines=12> */
.L_x_165:
[----:B------:R-:W-:Y:S05]  /*8d00*/  BSYNC B1 ;  /* 0x0000000000017941 */ /* 0x000fea0003800000 */
.L_x_164:
        /* <DEDUP_REMOVED lines=12> */
.L_x_167:
[----:B------:R-:W-:Y:S05]  /*8dd0*/  BSYNC B1 ;  /* 0x0000000000017941 */ /* 0x000fea0003800000 */
.L_x_166:
        /* <DEDUP_REMOVED lines=12> */
.L_x_169:
[----:B------:R-:W-:Y:S05]  /*8ea0*/  BSYNC B1 ;  /* 0x0000000000017941 */ /* 0x000fea0003800000 */
.L_x_168:
        /* <DEDUP_REMOVED lines=12> */
.L_x_171:
[----:B------:R-:W-:Y:S05]  /*8f70*/  BSYNC B1 ;  /* 0x0000000000017941 */ /* 0x000fea0003800000 */
.L_x_170:
        /* <DEDUP_REMOVED lines=12> */
.L_x_173:
[----:B------:R-:W-:Y:S05]  /*9040*/  BSYNC B1 ;  /* 0x0000000000017941 */ /* 0x000fea0003800000 */
.L_x_172:
        /* <DEDUP_REMOVED lines=12> */
.L_x_175:
[----:B------:R-:W-:Y:S05]  /*9110*/  BSYNC B1 ;  /* 0x0000000000017941 */ /* 0x000fea0003800000 */
.L_x_174:
        /* <DEDUP_REMOVED lines=12> */
.L_x_177:
[----:B------:R-:W-:Y:S05]  /*91e0*/  BSYNC B1 ;  /* 0x0000000000017941 */ /* 0x000fea0003800000 */
.L_x_176:
        /* <DEDUP_REMOVED lines=12> */
.L_x_179:
[----:B------:R-:W-:Y:S05]  /*92b0*/  BSYNC B1 ;  /* 0x0000000000017941 */ /* 0x000fea0003800000 */
.L_x_178:
        /* <DEDUP_REMOVED lines=12> */
.L_x_181:
[----:B------:R-:W-:Y:S05]  /*9380*/  BSYNC B1 ;  /* 0x0000000000017941 */ /* 0x000fea0003800000 */
.L_x_180:
        /* <DEDUP_REMOVED lines=12> */
.L_x_183:
[----:B------:R-:W-:Y:S05]  /*9450*/  BSYNC B1 ;  /* 0x0000000000017941 */ /* 0x000fea0003800000 */
.L_x_182:
        /* <DEDUP_REMOVED lines=12> */
.L_x_185:
[----:B------:R-:W-:Y:S05]  /*9520*/  BSYNC B1 ;  /* 0x0000000000017941 */ /* 0x000fea0003800000 */
.L_x_184:
        /* <DEDUP_REMOVED lines=12> */
.L_x_187:
[----:B------:R-:W-:Y:S05]  /*95f0*/  BSYNC B1 ;  /* 0x0000000000017941 */ /* 0x000fea0003800000 */
.L_x_186:
        /* <DEDUP_REMOVED lines=12> */
.L_x_189:
[----:B------:R-:W-:Y:S05]  /*96c0*/  BSYNC B1 ;  /* 0x0000000000017941 */ /* 0x000fea0003800000 */
.L_x_188:
        /* <DEDUP_REMOVED lines=12> */
.L_x_191:
[----:B------:R-:W-:Y:S05]  /*9790*/  BSYNC B1 ;  /* 0x0000000000017941 */ /* 0x000fea0003800000 */
.L_x_190:
[----:B-----5:R-:W-:Y:S01]  /*97a0*/  LOP3.LUT R32, R32, 0xff, RZ, 0xc0, !PT ;  /* 0x000000ff20207812 */ /* 0x020fe200078ec0ff */
[----:B------:R-:W-:Y:S01]  /*97b0*/  BSSY B1, `(.L_x_192) ;  /* 0x000000b000017945 */ /* 0x000fe20003800000 */
[----:B------:R-:W-:Y:S02]  /*97c0*/  ISETP.LT.OR P4, PT, R35, 0x99, !P0 ;  /* 0x000000992300780c */ /* 0x000fe40004781670 */
[----:B------:R-:W-:-:S05]  /*97d0*/  F2FP.F16.E4M3.UNPACK_B R32, R32 ;  /* 0x00000020ff20723e */ /* 0x000fca00020006ff */
[----:B------:R-:W-:-:S05]  /*97e0*/  HADD2.F32 R32, -RZ, R32.H0_H0 ;  /* 0x20000020ff207230 */ /* 0x000fca0000004100 */
[----:B------:R-:W-:-:S04]  /*97f0*/  FMUL R32, R32, UR21 ;  /* 0x0000001520207c20 */ /* 0x000fc80008400000 */
[----:B------:R-:W-:Y:S01]  /*9800*/  FFMA R32, R23, UR20, R32 ;  /* 0x0000001417207c23 */ /* 0x000fe20008000020 */
[----:B------:R-:W-:-:S04]  /*9810*/  PRMT R23, RZ, 0x7610, R23 ;  /* 0x00007610ff177816 */ /* 0x000fc80000000017 */
[----:B--2---:R-:W-:-:S05]  /*9820*/  F2FP.SATFINITE.E4M3.F32.PACK_AB_MERGE_C R33, RZ, R32, RZ ;  /* 0x00000020ff21723e */ /* 0x004fca00048070ff */
[----:B------:R2:W-:Y:S01]  /*9830*/  @!P3 STG.E.U8 desc[UR18][R26.64+0x91], R33 ;  /* 0x000091211a00b986 */ /* 0x0005e2000c101112 */
[----:B------:R-:W-:Y:S05]  /*9840*/  @P4 BRA `(.L_x_193) ;  /* 0x0000000000044947 */ /* 0x000fea0003800000 */
[----:B------:R0:W5:Y:S02]  /*9850*/  LDG.E.U8 R23, desc[UR18][R28.64+0x98] ;  /* 0x000098121c177981 */ /* 0x000164000c1e1100 */
.L_x_193:
[----:B------:R-:W-:Y:S05]  /*9860*/  BSYNC B1 ;  /* 0x0000000000017941 */ /* 0x000fea0003800000 */
.L_x_192:
        /* <DEDUP_REMOVED lines=8> */
[----:B------:R-:W-:-:S05]  /*98f0*/  F2FP.SATFINITE.E4M3.F32.PACK_AB_MERGE_C R23, RZ, R23, RZ ;  /* 0x00000017ff17723e */ /* 0x000fca00048070ff */
[----:B------:R0:W-:Y:S01]  /*9900*/  @!P4 STG.E.U8 desc[UR18][R24.64+0x98], R23 ;  /* 0x000098171800c986 */ /* 0x0001e2000c101112 */
[----:B------:R-:W-:Y:S05]  /*9910*/  @P3 BRA `(.L_x_195) ;  /* 0x0000000000043947 */ /* 0x000fea0003800000 */
[----:B------:R0:W5:Y:S02]  /*9920*/  LDG.E.U8 R22, desc[UR18][R28.64+0x99] ;  /* 0x000099121c167981 */ /* 0x000164000c1e1100 */
.L_x_195:
[----:B------:R-:W-:Y:S05]  /*9930*/  BSYNC B1 ;  /* 0x0000000000017941 */ /* 0x000fea0003800000 */
.L_x_194:
        /* <DEDUP_REMOVED lines=8> */
[----:B0-----:R-:W-:-:S05]  /*99c0*/  F2FP.SATFINITE.E4M3.F32.PACK_AB_MERGE_C R23, RZ, R22, RZ ;  /* 0x00000016ff17723e */ /* 0x001fca00048070ff */
[----:B------:R0:W-:Y:S01]  /*99d0*/  @!P3 STG.E.U8 desc[UR18][R24.64+0x99], R23 ;  /* 0x000099171800b986 */ /* 0x0001e2000c101112 */
[----:B------:R-:W-:Y:S05]  /*99e0*/  @P4 BRA `(.L_x_197) ;  /* 0x0000000000044947 */ /* 0x000fea0003800000 */
[----:B------:R0:W5:Y:S02]  /*99f0*/  LDG.E.U8 R21, desc[UR18][R30.64+0x98] ;  /* 0x000098121e157981 */ /* 0x000164000c1e1100 */
.L_x_197:
[----:B------:R-:W-:Y:S05]  /*9a00*/  BSYNC B1 ;  /* 0x0000000000017941 */ /* 0x000fea0003800000 */
.L_x_196:
        /* <DEDUP_REMOVED lines=12> */
.L_x_199:
[----:B------:R-:W-:Y:S05]  /*9ad0*/  BSYNC B1 ;  /* 0x0000000000017941 */ /* 0x000fea0003800000 */
.L_x_198:
        /* <DEDUP_REMOVED lines=12> */
.L_x_201:
[----:B------:R-:W-:Y:S05]  /*9ba0*/  BSYNC B1 ;  /* 0x0000000000017941 */ /* 0x000fea0003800000 */
.L_x_200:
        /* <DEDUP_REMOVED lines=12> */
.L_x_203:
[----:B------:R-:W-:Y:S05]  /*9c70*/  BSYNC B1 ;  /* 0x0000000000017941 */ /* 0x000fea0003800000 */
.L_x_202:
        /* <DEDUP_REMOVED lines=12> */
.L_x_205:
[----:B------:R-:W-:Y:S05]  /*9d40*/  BSYNC B1 ;  /* 0x0000000000017941 */ /* 0x000fea0003800000 */
.L_x_204:
        /* <DEDUP_REMOVED lines=12> */
.L_x_207:
[----:B------:R-:W-:Y:S05]  /*9e10*/  BSYNC B1 ;  /* 0x0000000000017941 */ /* 0x000fea0003800000 */
.L_x_206:
        /* <DEDUP_REMOVED lines=12> */
.L_x_209:
[----:B------:R-:W-:Y:S05]  /*9ee0*/  BSYNC B1 ;  /* 0x0000000000017941 */ /* 0x000fea0003800000 */
.L_x_208:
        /* <DEDUP_REMOVED lines=12> */
.L_x_211:
[----:B------:R-:W-:Y:S05]  /*9fb0*/  BSYNC B1 ;  /* 0x0000000000017941 */ /* 0x000fea0003800000 */
.L_x_210:
        /* <DEDUP_REMOVED lines=12> */
.L_x_213:
[----:B------:R-:W-:Y:S05]  /*a080*/  BSYNC B1 ;  /* 0x0000000000017941 */ /* 0x000fea0003800000 */
.L_x_212:
        /* <DEDUP_REMOVED lines=12> */
.L_x_215:
[----:B------:R-:W-:Y:S05]  /*a150*/  BSYNC B1 ;  /* 0x0000000000017941 */ /* 0x000fea0003800000 */
.L_x_214:
        /* <DEDUP_REMOVED lines=12> */
.L_x_217:
[----:B------:R-:W-:Y:S05]  /*a220*/  BSYNC B1 ;  /* 0x0000000000017941 */ /* 0x000fea0003800000 */
.L_x_216:
        /* <DEDUP_REMOVED lines=12> */
.L_x_219:
[----:B------:R-:W-:Y:S05]  /*a2f0*/  BSYNC B1 ;  /* 0x0000000000017941 */ /* 0x000fea0003800000 */
.L_x_218:
        /* <DEDUP_REMOVED lines=12> */
.L_x_221:
[----:B------:R-:W-:Y:S05]  /*a3c0*/  BSYNC B1 ;  /* 0x0000000000017941 */ /* 0x000fea0003800000 */
.L_x_220:
        /* <DEDUP_REMOVED lines=12> */
.L_x_223:
[----:B------:R-:W-:Y:S05]  /*a490*/  BSYNC B1 ;  /* 0x0000000000017941 */ /* 0x000fea0003800000 */
.L_x_222:
        /* <DEDUP_REMOVED lines=12> */
.L_x_225:
[----:B------:R-:W-:Y:S05]  /*a560*/  BSYNC B1 ;  /* 0x0000000000017941 */ /* 0x000fea0003800000 */
.L_x_224:
        /* <DEDUP_REMOVED lines=12> */
.L_x_227:
[----:B------:R-:W-:Y:S05]  /*a630*/  BSYNC B1 ;  /* 0x0000000000017941 */ /* 0x000fea0003800000 */
.L_x_226:
        /* <DEDUP_REMOVED lines=12> */
.L_x_229:
[----:B------:R-:W-:Y:S05]  /*a700*/  BSYNC B1 ;  /* 0x0000000000017941 */ /* 0x000fea0003800000 */
.L_x_228:
        /* <DEDUP_REMOVED lines=12> */
.L_x_231:
[----:B------:R-:W-:Y:S05]  /*a7d0*/  BSYNC B1 ;  /* 0x0000000000017941 */ /* 0x000fea0003800000 */
.L_x_230:
        /* <DEDUP_REMOVED lines=12> */
.L_x_233:
[----:B------:R-:W-:Y:S05]  /*a8a0*/  BSYNC B1 ;  /* 0x0000000000017941 */ /* 0x000fea0003800000 */
.L_x_232:
        /* <DEDUP_REMOVED lines=12> */
.L_x_235:
[----:B------:R-:W-:Y:S05]  /*a970*/  BSYNC B1 ;  /* 0x0000000000017941 */ /* 0x000fea0003800000 */
.L_x_234:
[----:B-----5:R-:W-:Y:S01]  /*a980*/  LOP3.LUT R2, R2, 0xff, RZ, 0xc0, !PT ;  /* 0x000000ff02027812 */ /* 0x020fe200078ec0ff */
[----:B------:R-:W-:Y:S01]  /*a990*/  BSSY B1, `(.L_x_236) ;  /* 0x000000b000017945 */ /* 0x000fe20003800000 */
[----:B------:R-:W-:Y:S02]  /*a9a0*/  ISETP.LT.OR P4, PT, R35, 0xc1, !P1 ;  /* 0x000000c12300780c */ /* 0x000fe40004f81670 */
[----:B------:R-:W-:-:S05]  /*a9b0*/  F2FP.F16.E4M3.UNPACK_B R2, R2 ;  /* 0x00000002ff02723e */ /* 0x000fca00020006ff */
[----:B------:R-:W-:-:S05]  /*a9c0*/  HADD2.F32 R2, -RZ, R2.H0_H0 ;  /* 0x20000002ff027230 */ /* 0x000fca0000004100 */
[----:B0-----:R-:W-:-:S04]  /*a9d0*/  FMUL R3, R2, UR21 ;  /* 0x0000001502037c20 */ /* 0x001fc80008400000 */
[----:B------:R-:W-:Y:S01]  /*a9e0*/  FFMA R3, R0, UR20, R3 ;  /* 0x0000001400037c23 */ /* 0x000fe20008000003 */
[----:B------:R-:W-:-:S04]  /*a9f0*/  PRMT R0, RZ, 0x7610, R0 ;  /* 0x00007610ff007816 */ /* 0x000fc80000000000 */
[----:B------:R-:W-:-:S05]  /*aa00*/  F2FP.SATFINITE.E4M3.F32.PACK_AB_MERGE_C R3, RZ, R3, RZ ;  /* 0x00000003ff03723e */ /* 0x000fca00048070ff */
[----:B------:R0:W-:Y:S01]  /*aa10*/  @!P3 STG.E.U8 desc[UR18][R24.64+0xc1], R3 ;  /* 0x0000c1031800b986 */ /* 0x0001e2000c101112 */
[----:B------:R-:W-:Y:S05]  /*aa20*/  @P4 BRA `(.L_x_237) ;  /* 0x0000000000044947 */ /* 0x000fea0003800000 */
[----:B------:R0:W5:Y:S02]  /*aa30*/  LDG.E.U8 R0, desc[UR18][R30.64+0xc0] ;  /* 0x0000c0121e007981 */ /* 0x000164000c1e1100 */
.L_x_237:
[----:B------:R-:W-:Y:S05]  /*aa40*/  BSYNC B1 ;  /* 0x0000000000017941 */ /* 0x000fea0003800000 */
.L_x_236:
[----:B------:R-:W2:Y:S01]  /*aa50*/  LDL.LU R2, [R1] ;  /* 0x0000000001027983 */ /* 0x000ea20000300800 */
[----:B-----5:R-:W-:Y:S01]  /*aa60*/  LOP3.LUT R0, R0, 0xff, RZ, 0xc0, !PT ;  /* 0x000000ff00007812 */ /* 0x020fe200078ec0ff */
[----:B------:R-:W-:Y:S01]  /*aa70*/  BSSY B1, `(.L_x_238) ;  /* 0x000000b000017945 */ /* 0x000fe20003800000 */
[----:B------:R-:W-:Y:S02]  /*aa80*/  ISETP.LT.OR P3, PT, R35, 0xc2, !P1 ;  /* 0x000000c22300780c */ /* 0x000fe40004f61670 */
[----:B------:R-:W-:-:S05]  /*aa90*/  F2FP.F16.E4M3.UNPACK_B R0, R0 ;  /* 0x00000000ff00723e */ /* 0x000fca00020006ff */
[----:B------:R-:W-:-:S05]  /*aaa0*/  HADD2.F32 R0, -RZ, R0.H0_H0 ;  /* 0x20000000ff007230 */ /* 0x000fca0000004100 */
[----:B------:R-:W-:-:S04]  /*aab0*/  FMUL R0, R0, UR21 ;  /* 0x0000001500007c20 */ /* 0x000fc80008400000 */
[----:B--2---:R-:W-:-:S05]  /*aac0*/  FFMA R0, R2, UR20, R0 ;  /* 0x0000001402007c23 */ /* 0x004fca0008000000 */
[----:B0-----:R-:W-:Y:S02]  /*aad0*/  F2FP.SATFINITE.E4M3.F32.PACK_AB_MERGE_C R3, RZ, R0, RZ ;  /* 0x00000000ff03723e */ /* 0x001fe400048070ff */
[----:B------:R-:W-:-:S03]  /*aae0*/  PRMT R0, RZ, 0x7610, R0 ;  /* 0x00007610ff007816 */ /* 0x000fc60000000000 */
[----:B------:R0:W-:Y:S01]  /*aaf0*/  @!P4 STG.E.U8 desc[UR18][R26.64+0xc0], R3 ;  /* 0x0000c0031a00c986 */ /* 0x0001e2000c101112 */
[----:B------:R-:W-:Y:S05]  /*ab00*/  @P3 BRA `(.L_x_239) ;  /* 0x0000000000043947 */ /* 0x000fea0003800000 */
[----:B------:R2:W5:Y:S02]  /*ab10*/  LDG.E.U8 R0, desc[UR18][R30.64+0xc1] ;  /* 0x0000c1121e007981 */ /* 0x000564000c1e1100 */
.L_x_239:
[----:B------:R-:W-:Y:S05]  /*ab20*/  BSYNC B1 ;  /* 0x0000000000017941 */ /* 0x000fea0003800000 */
.L_x_238:
[----:B------:R-:W3:Y:S01]  /*ab30*/  LDL.LU R2, [R1+0x4] ;  /* 0x0000040001027983 */ /* 0x000ee20000300800 */
[----:B-----5:R-:W-:Y:S01]  /*ab40*/  LOP3.LUT R0, R0, 0xff, RZ, 0xc0, !PT ;  /* 0x000000ff00007812 */ /* 0x020fe200078ec0ff */
[----:B------:R-:W-:Y:S01]  /*ab50*/  BSSY B1, `(.L_x_240) ;  /* 0x000000b000017945 */ /* 0x000fe20003800000 */
[----:B------:R-:W-:Y:S02]  /*ab60*/  ISETP.LT.OR P4, PT, R35, 0xc9, !P0 ;  /* 0x000000c92300780c */ /* 0x000fe40004781670 */
[----:B------:R-:W-:-:S05]  /*ab70*/  F2FP.F16.E4M3.UNPACK_B R0, R0 ;  /* 0x00000000ff00723e */ /* 0x000fca00020006ff */
[----:B------:R-:W-:-:S05]  /*ab80*/  HADD2.F32 R0, -RZ, R0.H0_H0 ;  /* 0x20000000ff007230 */ /* 0x000fca0000004100 */
[----:B------:R-:W-:-:S04]  /*ab90*/  FMUL R0, R0, UR21 ;  /* 0x0000001500007c20 */ /* 0x000fc80008400000 */
[----:B---3--:R-:W-:-:S05]  /*aba0*/  FFMA R0, R2, UR20, R0 ;  /* 0x0000001402007c23 */ /* 0x008fca0008000000 */
[----:B0-----:R-:W-:Y:S02]  /*abb0*/  F2FP.SATFINITE.E4M3.F32.PACK_AB_MERGE_C R3, RZ, R0, RZ ;  /* 0x00000000ff03723e */ /* 0x001fe400048070ff */
[----:B------:R-:W-:-:S03]  /*abc0*/  PRMT R0, RZ, 0x7610, R0 ;  /* 0x00007610ff007816 */ /* 0x000fc60000000000 */
[----:B------:R0:W-:Y:S01]  /*abd0*/  @!P3 STG.E.U8 desc[UR18][R26.64+0xc1], R3 ;  /* 0x0000c1031a00b986 */ /* 0x0001e2000c101112 */
[----:B------:R-:W-:Y:S05]  /*abe0*/  @P4 BRA `(.L_x_241) ;  /* 0x0000000000044947 */ /* 0x000fea0003800000 */
[----:B------:R3:W5:Y:S02]  /*abf0*/  LDG.E.U8 R0, desc[UR18][R28.64+0xc8] ;  /* 0x0000c8121c007981 */ /* 0x000764000c1e1100 */
.L_x_241:
[----:B------:R-:W-:Y:S05]  /*ac00*/  BSYNC B1 ;  /* 0x0000000000017941 */ /* 0x000fea0003800000 */
.L_x_240:
[----:B------:R-:W2:Y:S01]  /*ac10*/  LDL.LU R2, [R1+0x8] ;  /* 0x0000080001027983 */ /* 0x000ea20000300800 */
        /* <DEDUP_REMOVED lines=12> */
.L_x_243:
[----:B------:R-:W-:Y:S05]  /*ace0*/  BSYNC B1 ;  /* 0x0000000000017941 */ /* 0x000fea0003800000 */
.L_x_242:
        /* <DEDUP_REMOVED lines=13> */
.L_x_245:
[----:B------:R-:W-:Y:S05]  /*adc0*/  BSYNC B1 ;  /* 0x0000000000017941 */ /* 0x000fea0003800000 */
.L_x_244:
        /* <DEDUP_REMOVED lines=13> */
.L_x_247:
[----:B------:R-:W-:Y:S05]  /*aea0*/  BSYNC B1 ;  /* 0x0000000000017941 */ /* 0x000fea0003800000 */
.L_x_246:
        /* <DEDUP_REMOVED lines=13> */
.L_x_249:
[----:B------:R-:W-:Y:S05]  /*af80*/  BSYNC B1 ;  /* 0x0000000000017941 */ /* 0x000fea0003800000 */
.L_x_248:
        /* <DEDUP_REMOVED lines=13> */
.L_x_251:
[----:B------:R-:W-:Y:S05]  /*b060*/  BSYNC B1 ;  /* 0x0000000000017941 */ /* 0x000fea0003800000 */
.L_x_250:
        /* <DEDUP_REMOVED lines=13> */
.L_x_253:
[----:B------:R-:W-:Y:S05]  /*b140*/  BSYNC B1 ;  /* 0x0000000000017941 */ /* 0x000fea0003800000 */
.L_x_252:
        /* <DEDUP_REMOVED lines=13> */
.L_x_255:
[----:B------:R-:W-:Y:S05]  /*b220*/  BSYNC B1 ;  /* 0x0000000000017941 */ /* 0x000fea0003800000 */
.L_x_254:
        /* <DEDUP_REMOVED lines=13> */
.L_x_257:
[----:B------:R-:W-:Y:S05]  /*b300*/  BSYNC B1 ;  /* 0x0000000000017941 */ /* 0x000fea0003800000 */
.L_x_256:
        /* <DEDUP_REMOVED lines=13> */
.L_x_259:
[----:B------:R-:W-:Y:S05]  /*b3e0*/  BSYNC B1 ;  /* 0x0000000000017941 */ /* 0x000fea0003800000 */
.L_x_258:
        /* <DEDUP_REMOVED lines=13> */
.L_x_261:
[----:B------:R-:W-:Y:S05]  /*b4c0*/  BSYNC B1 ;  /* 0x0000000000017941 */ /* 0x000fea0003800000 */
.L_x_260:
        /* <DEDUP_REMOVED lines=13> */
.L_x_263:
[----:B------:R-:W-:Y:S05]  /*b5a0*/  BSYNC B1 ;  /* 0x0000000000017941 */ /* 0x000fea0003800000 */
.L_x_262:
        /* <DEDUP_REMOVED lines=13> */
.L_x_265:
[----:B------:R-:W-:Y:S05]  /*b680*/  BSYNC B1 ;  /* 0x0000000000017941 */ /* 0x000fea0003800000 */
.L_x_264:
        /* <DEDUP_REMOVED lines=13> */
.L_x_267:
[----:B------:R-:W-:Y:S05]  /*b760*/  BSYNC B1 ;  /* 0x0000000000017941 */ /* 0x000fea0003800000 */
.L_x_266:
        /* <DEDUP_REMOVED lines=13> */
.L_x_269:
[----:B------:R-:W-:Y:S05]  /*b840*/  BSYNC B1 ;  /* 0x0000000000017941 */ /* 0x000fea0003800000 */
.L_x_268:
        /* <DEDUP_REMOVED lines=13> */
.L_x_271:
[----:B------:R-:W-:Y:S05]  /*b920*/  BSYNC B1 ;  /* 0x0000000000017941 */ /* 0x000fea0003800000 */
.L_x_270:
        /* <DEDUP_REMOVED lines=13> */
.L_x_273:
[----:B------:R-:W-:Y:S05]  /*ba00*/  BSYNC B1 ;  /* 0x0000000000017941 */ /* 0x000fea0003800000 */
.L_x_272:
        /* <DEDUP_REMOVED lines=13> */
.L_x_275:
[----:B------:R-:W-:Y:S05]  /*bae0*/  BSYNC B1 ;  /* 0x0000000000017941 */ /* 0x000fea0003800000 */
.L_x_274:
        /* <DEDUP_REMOVED lines=13> */
.L_x_277:
[----:B------:R-:W-:Y:S05]  /*bbc0*/  BSYNC B1 ;  /* 0x0000000000017941 */ /* 0x000fea0003800000 */
.L_x_276:
        /* <DEDUP_REMOVED lines=13> */
.L_x_279:
[----:B------:R-:W-:Y:S05]  /*bca0*/  BSYNC B1 ;  /* 0x0000000000017941 */ /* 0x000fea0003800000 */
.L_x_278:
        /* <DEDUP_REMOVED lines=13> */
.L_x_281:
[----:B------:R-:W-:Y:S05]  /*bd80*/  BSYNC B1 ;  /* 0x0000000000017941 */ /* 0x000fea0003800000 */
.L_x_280:
        /* <DEDUP_REMOVED lines=13> */
.L_x_283:
[----:B------:R-:W-:Y:S05]  /*be60*/  BSYNC B1 ;  /* 0x0000000000017941 */ /* 0x000fea0003800000 */
.L_x_282:
        /* <DEDUP_REMOVED lines=13> */
.L_x_285:
[----:B------:R-:W-:Y:S05]  /*bf40*/  BSYNC B1 ;  /* 0x0000000000017941 */ /* 0x000fea0003800000 */
.L_x_284:
        /* <DEDUP_REMOVED lines=13> */
.L_x_287:
[----:B------:R-:W-:Y:S05]  /*c020*/  BSYNC B1 ;  /* 0x0000000000017941 */ /* 0x000fea0003800000 */
.L_x_286:
        /* <DEDUP_REMOVED lines=13> */
.L_x_289:
[----:B------:R-:W-:Y:S05]  /*c100*/  BSYNC B1 ;  /* 0x0000000000017941 */ /* 0x000fea0003800000 */
.L_x_288:
        /* <DEDUP_REMOVED lines=13> */
.L_x_291:
[----:B------:R-:W-:Y:S05]  /*c1e0*/  BSYNC B1 ;  /* 0x0000000000017941 */ /* 0x000fea0003800000 */
.L_x_290:
        /* <DEDUP_REMOVED lines=13> */
.L_x_293:
[----:B------:R-:W-:Y:S05]  /*c2c0*/  BSYNC B1 ;  /* 0x0000000000017941 */ /* 0x000fea0003800000 */
.L_x_292:
        /* <DEDUP_REMOVED lines=13> */
.L_x_295:
[----:B------:R-:W-:Y:S05]  /*c3a0*/  BSYNC B1 ;  /* 0x0000000000017941 */ /* 0x000fea0003800000 */
.L_x_294:
[----:B------:R-:W-:Y:S05]  /*c3b0*/  @P1 BRA `(.L_x_296) ;  /* 0x0000002000a41947 */ /* 0x000fea0003800000 */
[----:B------:R-:W2:Y:S01]  /*c3c0*/  LDL.LU R2, [R1+0x74] ;  /* 0x0000740001027983 */ /* 0x000ea20000300800 */
[----:B-----5:R-:W-:-:S04]  /*c3d0*/  LOP3.LUT R0, R0, 0xff, RZ, 0xc0, !PT ;  /* 0x000000ff00007812 */ /* 0x020fc800078ec0ff */
[----:B------:R-:W-:-:S05]  /*c3e0*/  F2FP.F16.E4M3.UNPACK_B R0, R0 ;  /* 0x00000000ff00723e */ /* 0x000fca00020006ff */
[----:B------:R-:W-:-:S05]  /*c3f0*/  HADD2.F32 R0, -RZ, R0.H0_H0 ;  /* 0x20000000ff007230 */ /* 0x000fca0000004100 */
[----:B------:R-:W-:-:S04]  /*c400*/  FMUL R0, R0, UR21 ;  /* 0x0000001500007c20 */ /* 0x000fc80008400000 */
[----:B--2---:R-:W-:-:S05]  /*c410*/  FFMA R0, R2, UR20, R0 ;  /* 0x0000001402007c23 */ /* 0x004fca0008000000 */
[----:B0-----:R-:W-:-:S05]  /*c420*/  F2FP.SATFINITE.E4M3.F32.PACK_AB_MERGE_C R3, RZ, R0, RZ ;  /* 0x00000000ff03723e */ /* 0x001fca00048070ff */
[----:B------:R0:W-:Y:S01]  /*c430*/  STG.E.U8 desc[UR18][R26.64+0xf9], R3 ;  /* 0x0000f9031a007986 */ /* 0x0001e2000c101112 */
[----:B------:R-:W-:Y:S05]  /*c440*/  BRA `(.L_x_296) ;  /* 0x0000002000807947 */ /* 0x000fea0003800000 */
.L_x_39:
[----:B------:R-:W-:Y:S01]  /*c450*/  ISETP.GE.AND P1, PT, R38, 0x1, PT ;  /* 0x000000012600780c */ /* 0x000fe20003f26270 */
[----:B------:R-:W-:Y:S01]  /*c460*/  FMUL R226, R226, UR20 ;  /* 0x00000014e2e27c20 */ /* 0x000fe20008400000 */
[----:B------:R-:W2:Y:S01]  /*c470*/  LDL.LU R227, [R1+0x10] ;  /* 0x0000100001e37983 */ /* 0x000ea20000300800 */
[----:B------:R-:W-:Y:S01]  /*c480*/  ISETP.GE.AND P0, PT, R38, 0x9, PT ;  /* 0x000000092600780c */ /* 0x000fe20003f06270 */
[----:B------:R-:W-:Y:S01]  /*c490*/  FMUL R225, R225, UR20 ;  /* 0x00000014e1e17c20 */ /* 0x000fe20008400000 */
[C---:B------:R-:W-:Y:S02]  /*c4a0*/  ISETP.LT.OR P4, PT, R35.reuse, 0x1, !P1 ;  /* 0x000000012300780c */ /* 0x040fe40004f81670 */
[C---:B------:R-:W-:Y:S02]  /*c4b0*/  ISETP.LT.OR P5, PT, R35.reuse, 0x2, !P1 ;  /* 0x000000022300780c */ /* 0x040fe40004fa1670 */
[----:B------:R-:W-:Y:S02]  /*c4c0*/  F2FP.SATFINITE.E4M3.F32.PACK_AB_MERGE_C R29, RZ, R226, RZ ;  /* 0x000000e2ff1d723e */ /* 0x000fe400048070ff */
[C---:B------:R-:W-:Y:S01]  /*c4d0*/  ISETP.LT.OR P3, PT, R35.reuse, 0x1, !P0 ;  /* 0x000000012300780c */ /* 0x040fe20004761670 */
[----:B------:R-:W-:Y:S01]  /*c4e0*/  FMUL R224, R224, UR20 ;  /* 0x00000014e0e07c20 */ /* 0x000fe20008400000 */
[----:B------:R-:W-:Y:S01]  /*c4f0*/  ISETP.LT.OR P6, PT, R35, 0xa, !P1 ;  /* 0x0000000a2300780c */ /* 0x000fe20004fc1670 */
[----:B------:R-:W-:Y:S01]  /*c500*/  FMUL R223, R223, UR20 ;  /* 0x00000014dfdf7c20 */ /* 0x000fe20008400000 */
[----:B------:R-:W-:Y:S01]  /*c510*/  F2FP.SATFINITE.E4M3.F32.PACK_AB_MERGE_C R225, RZ, R225, RZ ;  /* 0x000000e1ffe1723e */ /* 0x000fe200048070ff */
[----:B------:R-:W-:Y:S01]  /*c520*/  FMUL R221, R221, UR20 ;  /* 0x00000014dddd7c20 */ /* 0x000fe20008400000 */
[----:B------:R-:W-:Y:S01]  /*c530*/  FMUL R222, R222, UR20 ;  /* 0x00000014dede7c20 */ /* 0x000fe20008400000 */
[----:B------:R0:W-:Y:S01]  /*c540*/  @!P4 STG.E.U8 desc[UR18][R24.64], R29 ;  /* 0x0000001d1800c986 */ /* 0x0001e2000c101112 */
[----:B------:R-:W-:-:S02]  /*c550*/  ISETP.LT.OR P4, PT, R35, 0x2, !P0 ;  /* 0x000000022300780c */ /* 0x000fc40004781670 */
[----:B------:R-:W-:Y:S01]  /*c560*/  F2FP.SATFINITE.E4M3.F32.PACK_AB_MERGE_C R31, RZ, R224, RZ ;  /* 0x000000e0ff1f723e */ /* 0x000fe200048070ff */
[----:B------:R3:W-:Y:S01]  /*c570*/  @!P5 STG.E.U8 desc[UR18][R24.64+0x1], R225 ;  /* 0x000001e11800d986 */ /* 0x0007e2000c101112 */
[C---:B------:R-:W-:Y:S02]  /*c580*/  ISETP.LT.OR P5, PT, R35.reuse, 0x9, !P1 ;  /* 0x000000092300780c */ /* 0x040fe40004fa1670 */
[----:B------:R-:W-:Y:S01]  /*c590*/  F2FP.SATFINITE.E4M3.F32.PACK_AB_MERGE_C R223, RZ, R223, RZ ;  /* 0x000000dfffdf723e */ /* 0x000fe200048070ff */
[----:B------:R-:W-:Y:S01]  /*c5a0*/  FMUL R220, R220, UR20 ;  /* 0x00000014dcdc7c20 */ /* 0x000fe20008400000 */
[----:B------:R-:W-:Y:S01]  /*c5b0*/  F2FP.SATFINITE.E4M3.F32.PACK_AB_MERGE_C R221, RZ, R221, RZ ;  /* 0x000000ddffdd723e */ /* 0x000fe200048070ff */
[----:B------:R-:W-:Y:S01]  /*c5c0*/  @!P3 STG.E.U8 desc[UR18][R26.64], R31 ;  /* 0x0000001f1a00b986 */ /* 0x000fe2000c101112 */
[----:B------:R-:W-:-:S03]  /*c5d0*/  ISETP.LT.OR P3, PT, R35, 0x9, !P0 ;  /* 0x000000092300780c */ /* 0x000fc60004761670 */
[----:B------:R-:W-:Y:S01]  /*c5e0*/  @!P4 STG.E.U8 desc[UR18][R26.64+0x1], R223 ;  /* 0x000001df1a00c986 */ /* 0x000fe2000c101112 */
[----:B------:R-:W-:-:S03]  /*c5f0*/  ISETP.LT.OR P4, PT, R35, 0xa, !P0 ;  /* 0x0000000a2300780c */ /* 0x000fc60004781670 */
[----:B------:R-:W-:Y:S01]  /*c600*/  @!P6 STG.E.U8 desc[UR18][R24.64+0x9], R221 ;  /* 0x000009dd1800e986 */ /* 0x000fe2000c101112 */
[----:B------:R-:W-:Y:S01]  /*c610*/  ISETP.LT.OR P6, PT, R35, 0x12, !P1 ;  /* 0x000000122300780c */ /* 0x000fe20004fc1670 */
[----:B------:R-:W-:Y:S01]  /*c620*/  FMUL R219, R219, UR20 ;  /* 0x00000014dbdb7c20 */ /* 0x000fe20008400000 */
[----:B0-----:R-:W-:Y:S01]  /*c630*/  F2FP.SATFINITE.E4M3.F32.PACK_AB_MERGE_C R29, RZ, R222, RZ ;  /* 0x000000deff1d723e */ /* 0x001fe200048070ff */
[----:B------:R-:W-:Y:S01]  /*c640*/  FMUL R217, R217, UR20 ;  /* 0x00000014d9d97c20 */ /* 0x000fe20008400000 */
[----:B------:R-:W4:Y:S01]  /*c650*/  LDL.LU R226, [R1+0xc] ;  /* 0x00000c0001e27983 */ /* 0x000f220000300800 */
[----:B------:R-:W-:Y:S02]  /*c660*/  F2FP.SATFINITE.E4M3.F32.PACK_AB_MERGE_C R33, RZ, R220, RZ ;  /* 0x000000dcff21723e */ /* 0x000fe400048070ff */
[----:B------:R-:W-:Y:S01]  /*c670*/  F2FP.SATFINITE.E4M3.F32.PACK_AB_MERGE_C R219, RZ, R219, RZ ;  /* 0x000000dbffdb723e */ /* 0x000fe200048070ff */
[----:B------:R0:W-:Y:S01]  /*c680*/  @!P5 STG.E.U8 desc[UR18][R24.64+0x8], R29 ;  /* 0x0000081d1800d986 */ /* 0x0001e2000c101112 */
[----:B------:R-:W-:-:S02]  /*c690*/  ISETP.LT.OR P5, PT, R35, 0x11, !P1 ;  /* 0x000000112300780c */ /* 0x000fc40004fa1670 */
[----:B------:R-:W-:Y:S01]  /*c6a0*/  F2FP.SATFINITE.E4M3.F32.PACK_AB_MERGE_C R217, RZ, R217, RZ ;  /* 0x000000d9ffd9723e */ /* 0x000fe200048070ff */
[----:B---3--:R-:W3:Y:S01]  /*c6b0*/  LDL.LU R225, [R1+0x8] ;  /* 0x0000080001e17983 */ /* 0x008ee20000300800 */
[----:B------:R-:W-:-:S03]  /*c6c0*/  FMUL R218, R218, UR20 ;  /* 0x00000014dada7c20 */ /* 0x000fc60008400000 */
[----:B------:R-:W4:Y:S04]  /*c6d0*/  LDL.LU R224, [R1+0x4] ;  /* 0x0000040001e07983 */ /* 0x000f280000300800 */
[----:B------:R-:W3:Y:S01]  /*c6e0*/  LDL.LU R222, [R1] ;  /* 0x0000000001de7983 */ /* 0x000ee20000300800 */
[----:B0-----:R-:W-:Y:S01]  /*c6f0*/  F2FP.SATFINITE.E4M3.F32.PACK_AB_MERGE_C R29, RZ, R218, RZ ;  /* 0x000000daff1d723e */ /* 0x001fe200048070ff */
[----:B------:R-:W-:Y:S01]  /*c700*/  FMUL R216, R216, UR20 ;  /* 0x00000014d8d87c20 */ /* 0x000fe20008400000 */
[----:B------:R-:W-:Y:S01]  /*c710*/  FMUL R215, R215, UR20 ;  /* 0x00000014d7d77c20 */ /* 0x000fe20008400000 */
[----:B------:R0:W-:Y:S01]  /*c720*/  @!P3 STG.E.U8 desc[UR18][R26.64+0x8], R33 ;  /* 0x000008211a00b986 */ /* 0x0001e2000c101112 */
[----:B------:R-:W-:Y:S01]  /*c730*/  ISETP.LT.OR P3, PT, R35, 0x11, !P0 ;  /* 0x000000112300780c */ /* 0x000fe20004761670 */
[----:B------:R-:W-:Y:S01]  /*c740*/  FMUL R213, R213, UR20 ;  /* 0x00000014d5d57c20 */ /* 0x000fe20008400000 */
[----:B------:R-:W-:Y:S01]  /*c750*/  F2FP.SATFINITE.E4M3.F32.PACK_AB_MERGE_C R31, RZ, R216, RZ ;  /* 0x000000d8ff1f723e */ /* 0x000fe200048070ff */
[----:B------:R-:W-:Y:S01]  /*c760*/  @!P4 STG.E.U8 desc[UR18][R26.64+0x9], R219 ;  /* 0x000009db1a00c986 */ /* 0x000fe2000c101112 */
[C---:B------:R-:W-:Y:S01]  /*c770*/  ISETP.LT.OR P4, PT, R35.reuse, 0x12, !P0 ;  /* 0x000000122300780c */ /* 0x040fe20004781670 */
[----:B------:R-:W-:Y:S01]  /*c780*/  FMUL R214, R214, UR20 ;  /* 0x00000014d6d67c20 */ /* 0x000fe20008400000 */
[----:B------:R-:W-:Y:S01]  /*c790*/  F2FP.SATFINITE.E4M3.F32.PACK_AB_MERGE_C R215, RZ, R215, RZ ;  /* 0x000000d7ffd7723e */ /* 0x000fe200048070ff */
[----:B------:R-:W-:Y:S01]  /*c7a0*/  @!P6 STG.E.U8 desc[UR18][R24.64+0x11], R217 ;  /* 0x000011d91800e986 */ /* 0x000fe2000c101112 */
[C---:B------:R-:W-:Y:S01]  /*c7b0*/  ISETP.LT.OR P6, PT, R35.reuse, 0x1a, !P1 ;  /* 0x0000001a2300780c */ /* 0x040fe20004fc1670 */
[----:B------:R-:W-:Y:S01]  /*c7c0*/  FMUL R212, R212, UR20 ;  /* 0x00000014d4d47c20 */ /* 0x000fe20008400000 */
[----:B------:R-:W-:Y:S01]  /*c7d0*/  F2FP.SATFINITE.E4M3.F32.PACK_AB_MERGE_C R213, RZ, R213, RZ ;  /* 0x000000d5ffd5723e */ /* 0x000fe200048070ff */
[----:B------:R1:W-:Y:S01]  /*c7e0*/  @!P5 STG.E.U8 desc[UR18][R24.64+0x10], R29 ;  /* 0x0000101d1800d986 */ /* 0x0003e2000c101112 */
[----:B------:R-:W-:Y:S01]  /*c7f0*/  ISETP.LT.OR P5, PT, R35, 0x19, !P1 ;  /* 0x000000192300780c */ /* 0x000fe20004fa1670 */
[----:B------:R-:W-:Y:S01]  /*c800*/  FMUL R211, R211, UR20 ;  /* 0x00000014d3d37c20 */ /* 0x000fe20008400000 */
[----:B------:R-:W-:Y:S01]  /*c810*/  FMUL R209, R209, UR20 ;  /* 0x00000014d1d17c20 */ /* 0x000fe20008400000 */
[----:B------:R1:W-:Y:S01]  /*c820*/  @!P3 STG.E.U8 desc[UR18][R26.64+0x10], R31 ;  /* 0x0000101f1a00b986 */ /* 0x0003e2000c101112 */
[C---:B------:R-:W-:Y:S01]  /*c830*/  ISETP.LT.OR P3, PT, R35.reuse, 0x19, !P0 ;  /* 0x000000192300780c */ /* 0x040fe20004761670 */
[----:B------:R-:W-:Y:S01]  /*c840*/  FMUL R210, R210, UR20 ;  /* 0x00000014d2d27c20 */ /* 0x000fe20008400000 */
[----:B0-----:R-:W-:Y:S01]  /*c850*/  F2FP.SATFINITE.E4M3.F32.PACK_AB_MERGE_C R33, RZ, R212, RZ ;  /* 0x000000d4ff21723e */ /* 0x001fe200048070ff */
[----:B------:R-:W-:Y:S01]  /*c860*/  @!P4 STG.E.U8 desc[UR18][R26.64+0x11], R215 ;  /* 0x000011d71a00c986 */ /* 0x000fe2000c101112 */
[C---:B------:R-:W-:Y:S01]  /*c870*/  ISETP.LT.OR P4, PT, R35.reuse, 0x1a, !P0 ;  /* 0x0000001a2300780c */ /* 0x040fe20004781670 */
[----:B------:R-:W-:Y:S01]  /*c880*/  FMUL R208, R208, UR20 ;  /* 0x00000014d0d07c20 */ /* 0x000fe20008400000 */
[----:B------:R-:W-:Y:S01]  /*c890*/  F2FP.SATFINITE.E4M3.F32.PACK_AB_MERGE_C R211, RZ, R211, RZ ;  /* 0x000000d3ffd3723e */ /* 0x000fe200048070ff */
[----:B------:R-:W-:Y:S01]  /*c8a0*/  @!P6 STG.E.U8 desc[UR18][R24.64+0x19], R213 ;  /* 0x000019d51800e986 */ /* 0x000fe2000c101112 */
[----:B------:R-:W-:Y:S01]  /*c8b0*/  ISETP.LT.OR P6, PT, R35, 0x22, !P1 ;  /* 0x000000222300780c */ /* 0x000fe20004fc1670 */
[----:B------:R-:W-:Y:S01]  /*c8c0*/  FMUL R207, R207, UR20 ;  /* 0x00000014cfcf7c20 */ /* 0x000fe20008400000 */
[----:B-1----:R-:W-:Y:S01]  /*c8d0*/  F2FP.SATFINITE.E4M3.F32.PACK_AB_MERGE_C R29, RZ, R214, RZ ;  /* 0x000000d6ff1d723e */ /* 0x002fe200048070ff */
[----:B------:R-:W-:Y:S01]  /*c8e0*/  FMUL R205, R205, UR20 ;  /* 0x00000014cdcd7c20 */ /* 0x000fe20008400000 */
[----:B------:R-:W-:Y:S01]  /*c8f0*/  F2FP.SATFINITE.E4M3.F32.PACK_AB_MERGE_C R209, RZ, R209, RZ ;  /* 0x000000d1ffd1723e */ /* 0x000fe200048070ff */
[----:B------:R-:W-:Y:S01]  /*c900*/  FMUL R206, R206, UR20 ;  /* 0x00000014cece7c20 */ /* 0x000fe20008400000 */
[----:B------:R-:W-:Y:S01]  /*c910*/  F2FP.SATFINITE.E4M3.F32.PACK_AB_MERGE_C R31, RZ, R208, RZ ;  /* 0x000000d0ff1f723e */ /* 0x000fe200048070ff */
[----:B------:R0:W-:Y:S01]  /*c920*/  @!P5 STG.E.U8 desc[UR18][R24.64+0x18], R29 ;  /* 0x0000181d1800d986 */ /* 0x0001e2000c101112 */
[C---:B------:R-:W-:Y:S01]  /*c930*/  ISETP.LT.OR P5, PT, R35.reuse, 0x21, !P1 ;  /* 0x000000212300780c */ /* 0x040fe20004fa1670 */
[----:B------:R-:W-:Y:S01]  /*c940*/  FMUL R204, R204, UR20 ;  /* 0x00000014cccc7c20 */ /* 0x000fe20008400000 */
[----:B------:R-:W-:Y:S01]  /*c950*/  F2FP.SATFINITE.E4M3.F32.PACK_AB_MERGE_C R207, RZ, R207, RZ ;  /* 0x000000cfffcf723e */ /* 0x000fe200048070ff */
[----:B------:R1:W-:Y:S01]  /*c960*/  @!P3 STG.E.U8 desc[UR18][R26.64+0x18], R33 ;  /* 0x000018211a00b986 */ /* 0x0003e2000c101112 */
[----:B------:R-:W-:Y:S01]  /*c970*/  ISETP.LT.OR P3, PT, R35, 0x21, !P0 ;  /* 0x000000212300780c */ /* 0x000fe20004761670 */
[----:B------:R-:W-:Y:S01]  /*c980*/  FMUL R203, R203, UR20 ;  /* 0x00000014cbcb7c20 */ /* 0x000fe20008400000 */
[----:B------:R-:W-:Y:S01]  /*c990*/  F2FP.SATFINITE.E4M3.F32.PACK_AB_MERGE_C R205, RZ, R205, RZ ;  /* 0x000000cdffcd723e */ /* 0x000fe200048070ff */
[----:B------:R-:W-:Y:S01]  /*c9a0*/  @!P4 STG.E.U8 desc[UR18][R26.64+0x19], R211 ;  /* 0x000019d31a00c986 */ /* 0x000fe2000c101112 */
[----:B------:R-:W-:Y:S01]  /*c9b0*/  ISETP.LT.OR P4, PT, R35, 0x22, !P0 ;  /* 0x000000222300780c */ /* 0x000fe20004781670 */
[----:B------:R-:W-:Y:S01]  /*c9c0*/  FMUL R201, R201, UR20 ;  /* 0x00000014c9c97c20 */ /* 0x000fe20008400000 */
[----:B------:R-:W-:Y:S01]  /*c9d0*/  F2FP.SATFINITE.E4M3.F32.PACK_AB_MERGE_C R203, RZ, R203, RZ ;  /* 0x000000cbffcb723e */ /* 0x000fe200048070ff */
[----:B------:R-:W-:Y:S01]  /*c9e0*/  @!P6 STG.E.U8 desc[UR18][R24.64+0x21], R209 ;  /* 0x000021d11800e986 */ /* 0x000fe2000c101112 */
[----:B------:R-:W-:Y:S01]  /*c9f0*/  ISETP.LT.OR P6, PT, R35, 0x2a, !P1 ;  /* 0x0000002a2300780c */ /* 0x000fe20004fc1670 */
[----:B------:R-:W-:Y:S01]  /*ca00*/  FMUL R202, R202, UR20 ;  /* 0x00000014caca7c20 */ /* 0x000fe20008400000 */
[----:B0-----:R-:W-:Y:S01]  /*ca10*/  F2FP.SATFINITE.E4M3.F32.PACK_AB_MERGE_C R29, RZ, R210, RZ ;  /* 0x000000d2ff1d723e */ /* 0x001fe200048070ff */
[----:B------:R-:W-:Y:S01]  /*ca20*/  FMUL R200, R200, UR20 ;  /* 0x00000014c8c87c20 */ /* 0x000fe20008400000 */
[----:B-1----:R-:W-:Y:S01]  /*ca30*/  F2FP.SATFINITE.E4M3.F32.PACK_AB_MERGE_C R33, RZ, R204, RZ ;  /* 0x000000ccff21723e */ /* 0x002fe200048070ff */
[----:B------:R-:W-:Y:S01]  /*ca40*/  FMUL R199, R199, UR20 ;  /* 0x00000014c7c77c20 */ /* 0x000fe20008400000 */
[----:B------:R-:W-:Y:S01]  /*ca50*/  F2FP.SATFINITE.E4M3.F32.PACK_AB_MERGE_C R201, RZ, R201, RZ ;  /* 0x000000c9ffc9723e */ /* 0x000fe200048070ff */
[----:B------:R0:W-:Y:S01]  /*ca60*/  @!P5 STG.E.U8 desc[UR18][R24.64+0x20], R29 ;  /* 0x0000201d1800d986 */ /* 0x0001e2000c101112 */
[----:B------:R-:W-:Y:S01]  /*ca70*/  ISETP.LT.OR P5, PT, R35, 0x29, !P1 ;  /* 0x000000292300780c */ /* 0x000fe20004fa1670 */
[----:B------:R-:W-:Y:S01]  /*ca80*/  FMUL R197, R197, UR20 ;  /* 0x00000014c5c57c20 */ /* 0x000fe20008400000 */
[----:B------:R-:W-:Y:S01]  /*ca90*/  F2FP.SATFINITE.E4M3.F32.PACK_AB_MERGE_C R199, RZ, R199, RZ ;  /* 0x000000c7ffc7723e */ /* 0x000fe200048070ff */
[----:B------:R1:W-:Y:S01]  /*caa0*/  @!P3 STG.E.U8 desc[UR18][R26.64+0x20], R31 ;  /* 0x0000201f1a00b986 */ /* 0x0003e2000c101112 */
[C---:B------:R-:W-:Y:S01]  /*cab0*/  ISETP.LT.OR P3, PT, R35.reuse, 0x29, !P0 ;  /* 0x000000292300780c */ /* 0x040fe20004761670 */
[----:B------:R-:W-:Y:S01]  /*cac0*/  FMUL R198, R198, UR20 ;  /* 0x00000014c6c67c20 */ /* 0x000fe20008400000 */
[----:B------:R-:W-:Y:S01]  /*cad0*/  F2FP.SATFINITE.E4M3.F32.PACK_AB_MERGE_C R197, RZ, R197, RZ ;  /* 0x000000c5ffc5723e */ /* 0x000fe200048070ff */
[----:B------:R-:W-:Y:S01]  /*cae0*/  @!P4 STG.E.U8 desc[UR18][R26.64+0x21], R207 ;  /* 0x000021cf1a00c986 */ /* 0x000fe2000c101112 */
[----:B------:R-:W-:Y:S01]  /*caf0*/  ISETP.LT.OR P4, PT, R35, 0x2a, !P0 ;  /* 0x0000002a2300780c */ /* 0x000fe20004781670 */
[----:B------:R-:W-:Y:S01]  /*cb00*/  FMUL R196, R196, UR20 ;  /* 0x00000014c4c47c20 */ /* 0x000fe20008400000 */
[----:B------:R-:W-:Y:S01]  /*cb10*/  FMUL R195, R195, UR20 ;  /* 0x00000014c3c37c20 */ /* 0x000fe20008400000 */
        /* <DEDUP_REMOVED lines=27> */
[----:B------:R-:W-:Y:S01]  /*ccd0*/  FMUL R186, R186, UR20 ;  /* 0x00000014baba7c20 */ /* 0x000fe20008400000 */
        /* <DEDUP_REMOVED lines=156> */
[----:B-----5:R-:W-:Y:S01]  /*d6a0*/  FMUL R0, R0, UR20 ;  /* 0x0000001400007c20 */ /* 0x020fe20008400000 */
[----:B-1----:R-:W-:Y:S01]  /*d6b0*/  F2FP.SATFINITE.E4M3.F32.PACK_AB_MERGE_C R33, RZ, R164, RZ ;  /* 0x000000a4ff21723e */ /* 0x002fe200048070ff */
        /* <DEDUP_REMOVED lines=9> */
[----:B------:R-:W-:Y:S01]  /*d750*/  FMUL R4, R4, UR20 ;  /* 0x0000001404047c20 */ /* 0x000fe20008400000 */
[----:B------:R-:W-:Y:S01]  /*d760*/  @!P4 STG.E.U8 desc[UR18][R26.64+0x71], R167 ;  /* 0x000071a71a00c986 */ /* 0x000fe2000c101112 */
[----:B------:R-:W-:-:S03]  /*d770*/  ISETP.LT.OR P4, PT, R35, 0x7a, !P0 ;  /* 0x0000007a2300780c */ /* 0x000fc60004781670 */
[----:B------:R-:W-:Y:S01]  /*d780*/  @!P6 STG.E.U8 desc[UR18][R24.64+0x79], R165 ;  /* 0x000079a51800e986 */ /* 0x000fe2000c101112 */
[----:B------:R-:W-:Y:S02]  /*d790*/  ISETP.LT.OR P6, PT, R35, 0x82, !P1 ;  /* 0x000000822300780c */ /* 0x000fe40004fc1670 */
[----:B0-----:R-:W-:Y:S01]  /*d7a0*/  F2FP.SATFINITE.E4M3.F32.PACK_AB_MERGE_C R29, RZ, R166, RZ ;  /* 0x000000a6ff1d723e */ /* 0x001fe200048070ff */
[----:B------:R-:W4:Y:S01]  /*d7b0*/  LDL.LU R220, [R1+0x14] ;  /* 0x0000140001dc7983 */ /* 0x000f220000300800 */
[----:B-1----:R-:W-:-:S03]  /*d7c0*/  F2FP.SATFINITE.E4M3.F32.PACK_AB_MERGE_C R31, RZ, R160, RZ ;  /* 0x000000a0ff1f723e */ /* 0x002fc600048070ff */
[----:B------:R0:W-:Y:S01]  /*d7d0*/  @!P5 STG.E.U8 desc[UR18][R24.64+0x78], R29 ;  /* 0x0000781d1800d986 */ /* 0x0001e2000c101112 */
[----:B------:R-:W-:-:S03]  /*d7e0*/  ISETP.LT.OR P5, PT, R35, 0x81, !P1 ;  /* 0x000000812300780c */ /* 0x000fc60004fa1670 */
[----:B------:R1:W-:Y:S01]  /*d7f0*/  @!P3 STG.E.U8 desc[UR18][R26.64+0x78], R33 ;  /* 0x000078211a00b986 */ /* 0x0003e2000c101112 */
[----:B------:R-:W-:-:S03]  /*d800*/  ISETP.LT.OR P3, PT, R35, 0x81, !P0 ;  /* 0x000000812300780c */ /* 0x000fc60004761670 */
        /* <DEDUP_REMOVED lines=26> */
[----:B0-----:R-:W-:Y:S02]  /*d9b0*/  F2FP.SATFINITE.E4M3.F32.PACK_AB_MERGE_C R29, RZ, R154, RZ ;  /* 0x0000009aff1d723e */ /* 0x001fe400048070ff */
[----:B-1----:R-:W-:-:S03]  /*d9c0*/  F2FP.SATFINITE.E4M3.F32.PACK_AB_MERGE_C R33, RZ, R20, RZ ;  /* 0x00000014ff21723e */ /* 0x002fc600048070ff */
[----:B------:R0:W-:Y:S01]  /*d9d0*/  @!P5 STG.E.U8 desc[UR18][R24.64+0x90], R29 ;  /* 0x0000901d1800d986 */ /* 0x0001e2000c101112 */
[----:B------:R-:W-:-:S03]  /*d9e0*/  ISETP.LT.OR P5, PT, R35, 0x99, !P1 ;  /* 0x000000992300780c */ /* 0x000fc60004fa1670 */
[----:B------:R-:W-:Y:S01]  /*d9f0*/  @!P3 STG.E.U8 desc[UR18][R26.64+0x90], R31 ;  /* 0x0000901f1a00b986 */ /* 0x000fe2000c101112 */
[----:B------:R-:W-:-:S03]  /*da00*/  ISETP.LT.OR P3, PT, R35, 0x99, !P0 ;  /* 0x000000992300780c */ /* 0x000fc60004761670 */
[----:B------:R1:W-:Y:S01]  /*da10*/  @!P4 STG.E.U8 desc[UR18][R26.64+0x91], R23 ;  /* 0x000091171a00c986 */ /* 0x0003e2000c101112 */
[----:B------:R-:W-:-:S03]  /*da20*/  ISETP.LT.OR P4, PT, R35, 0x9a, !P0 ;  /* 0x0000009a2300780c */ /* 0x000fc60004781670 */
[----:B------:R2:W-:Y:S01]  /*da30*/  @!P6 STG.E.U8 desc[UR18][R24.64+0x99], R21 ;  /* 0x000099151800e986 */ /* 0x0005e2000c101112 */
[----:B------:R-:W-:Y:S02]  /*da40*/  ISETP.LT.OR P6, PT, R35, 0xa2, !P1 ;  /* 0x000000a22300780c */ /* 0x000fe40004fc1670 */
[----:B0-----:R-:W-:-:S05]  /*da50*/  F2FP.SATFINITE.E4M3.F32.PACK_AB_MERGE_C R29, RZ, R22, RZ ;  /* 0x00000016ff1d723e */ /* 0x001fca00048070ff */
[----:B------:R-:W-:Y:S01]  /*da60*/  @!P5 STG.E.U8 desc[UR18][R24.64+0x98], R29 ;  /* 0x0000981d1800d986 */ /* 0x000fe2000c101112 */
[C---:B------:R-:W-:Y:S02]  /*da70*/  ISETP.LT.OR P5, PT, R35.reuse, 0xa1, !P1 ;  /* 0x000000a12300780c */ /* 0x040fe40004fa1670 */
[----:B-1----:R-:W-:Y:S01]  /*da80*/  F2FP.SATFINITE.E4M3.F32.PACK_AB_MERGE_C R23, RZ, R18, RZ ;  /* 0x00000012ff17723e */ /* 0x002fe200048070ff */
[----:B------:R-:W-:Y:S01]  /*da90*/  @!P3 STG.E.U8 desc[UR18][R26.64+0x98], R33 ;  /* 0x000098211a00b986 */ /* 0x000fe2000c101112 */
[C---:B------:R-:W-:Y:S02]  /*daa0*/  ISETP.LT.OR P3, PT, R35.reuse, 0xa1, !P0 ;  /* 0x000000a12300780c */ /* 0x040fe40004761670 */
[----:B--2---:R-:W-:Y:S01]  /*dab0*/  F2FP.SATFINITE.E4M3.F32.PACK_AB_MERGE_C R21, RZ, R16, RZ ;  /* 0x00000010ff15723e */ /* 0x004fe200048070ff */
[----:B------:R0:W-:Y:S01]  /*dac0*/  @!P4 STG.E.U8 desc[UR18][R26.64+0x99], R19 ;  /* 0x000099131a00c986 */ /* 0x0001e2000c101112 */
[----:B------:R-:W-:-:S03]  /*dad0*/  ISETP.LT.OR P4, PT, R35, 0xa2, !P0 ;  /* 0x000000a22300780c */ /* 0x000fc60004781670 */
[----:B------:R1:W-:Y:S01]  /*dae0*/  @!P6 STG.E.U8 desc[UR18][R24.64+0xa1], R17 ;  /* 0x0000a1111800e986 */ /* 0x0003e2000c101112 */
[----:B------:R-:W-:-:S03]  /*daf0*/  ISETP.LT.OR P6, PT, R35, 0xaa, !P1 ;  /* 0x000000aa2300780c */ /* 0x000fc60004fc1670 */
[----:B------:R-:W-:Y:S01]  /*db00*/  @!P5 STG.E.U8 desc[UR18][R24.64+0xa0], R23 ;  /* 0x0000a0171800d986 */ /* 0x000fe2000c101112 */
[----:B------:R-:W-:-:S03]  /*db10*/  ISETP.LT.OR P5, PT, R35, 0xa9, !P1 ;  /* 0x000000a92300780c */ /* 0x000fc60004fa1670 */
[----:B------:R-:W-:Y:S01]  /*db20*/  @!P3 STG.E.U8 desc[UR18][R26.64+0xa0], R21 ;  /* 0x0000a0151a00b986 */ /* 0x000fe2000c101112 */
[C---:B------:R-:W-:Y:S02]  /*db30*/  ISETP.LT.OR P3, PT, R35.reuse, 0xa9, !P0 ;  /* 0x000000a92300780c */ /* 0x040fe40004761670 */
[----:B0-----:R-:W-:Y:S01]  /*db40*/  F2FP.SATFINITE.E4M3.F32.PACK_AB_MERGE_C R19, RZ, R14, RZ ;  /* 0x0000000eff13723e */ /* 0x001fe200048070ff */
[----:B------:R0:W-:Y:S01]  /*db50*/  @!P4 STG.E.U8 desc[UR18][R26.64+0xa1], R15 ;  /* 0x0000a10f1a00c986 */ /* 0x0001e2000c101112 */
[C---:B------:R-:W-:Y:S02]  /*db60*/  ISETP.LT.OR P4, PT, R35.reuse, 0xaa, !P0 ;  /* 0x000000aa2300780c */ /* 0x040fe40004781670 */
[----:B-1----:R-:W-:Y:S01]  /*db70*/  F2FP.SATFINITE.E4M3.F32.PACK_AB_MERGE_C R17, RZ, R12, RZ ;  /* 0x0000000cff11723e */ /* 0x002fe200048070ff */
        /* <DEDUP_REMOVED lines=15> */
[----:B0-----:R-:W-:Y:S02]  /*dc70*/  F2FP.SATFINITE.E4M3.F32.PACK_AB_MERGE_C R11, RZ, R6, RZ ;  /* 0x00000006ff0b723e */ /* 0x001fe400048070ff */
[C---:B------:R-:W-:Y:S01]  /*dc80*/  ISETP.LT.OR P3, PT, R35.reuse, 0xb9, !P0 ;  /* 0x000000b92300780c */ /* 0x040fe20004761670 */
[----:B------:R0:W-:Y:S01]  /*dc90*/  @!P4 STG.E.U8 desc[UR18][R26.64+0xb1], R7 ;  /* 0x0000b1071a00c986 */ /* 0x0001e2000c101112 */
[----:B-1----:R-:W-:Y:S02]  /*dca0*/  F2FP.SATFINITE.E4M3.F32.PACK_AB_MERGE_C R9, RZ, R4, RZ ;  /* 0x00000004ff09723e */ /* 0x002fe400048070ff */
[----:B------:R-:W-:Y:S01]  /*dcb0*/  ISETP.LT.OR P4, PT, R35, 0xba, !P0 ;  /* 0x000000ba2300780c */ /* 0x000fe20004781670 */
[----:B------:R1:W-:Y:S04]  /*dcc0*/  @!P6 STG.E.U8 desc[UR18][R24.64+0xb9], R5 ;  /* 0x0000b9051800e986 */ /* 0x0003e8000c101112 */
[----:B------:R2:W-:Y:S01]  /*dcd0*/  @!P5 STG.E.U8 desc[UR18][R24.64+0xb8], R11 ;  /* 0x0000b80b1800d986 */ /* 0x0005e2000c101112 */
[----:B------:R-:W-:Y:S01]  /*dce0*/  FMUL R4, R227, UR20 ;  /* 0x00000014e3047c20 */ /* 0x000fe20008400000 */
[----:B------:R-:W-:-:S02]  /*dcf0*/  ISETP.LT.OR P5, PT, R35, 0xc1, !P1 ;  /* 0x000000c12300780c */ /* 0x000fc40004fa1670 */
[----:B0-----:R-:W-:Y:S02]  /*dd00*/  F2FP.SATFINITE.E4M3.F32.PACK_AB_MERGE_C R7, RZ, R3, RZ ;  /* 0x00000003ff07723e */ /* 0x001fe400048070ff */
[----:B-1----:R-:W-:Y:S01]  /*dd10*/  F2FP.SATFINITE.E4M3.F32.PACK_AB_MERGE_C R5, RZ, R0, RZ ;  /* 0x00000000ff05723e */ /* 0x002fe200048070ff */
[----:B---3--:R-:W-:Y:S01]  /*dd20*/  FMUL R0, R222, UR20 ;  /* 0x00000014de007c20 */ /* 0x008fe20008400000 */
[----:B------:R-:W-:Y:S01]  /*dd30*/  ISETP.LT.OR P6, PT, R35, 0xc2, !P1 ;  /* 0x000000c22300780c */ /* 0x000fe20004fc1670 */
[----:B------:R-:W3:Y:S01]  /*dd40*/  LDL.LU R222, [R1+0x20] ;  /* 0x0000200001de7983 */ /* 0x000ee20000300800 */
[----:B--2---:R-:W-:Y:S02]  /*dd50*/  F2FP.SATFINITE.E4M3.F32.PACK_AB_MERGE_C R11, RZ, R2, RZ ;  /* 0x00000002ff0b723e */ /* 0x004fe400048070ff */
[----:B------:R-:W-:Y:S01]  /*dd60*/  F2FP.SATFINITE.E4M3.F32.PACK_AB_MERGE_C R13, RZ, R0, RZ ;  /* 0x00000000ff0d723e */ /* 0x000fe200048070ff */
[----:B----4-:R-:W-:Y:S01]  /*dd70*/  FMUL R0, R224, UR20 ;  /* 0x00000014e0007c20 */ /* 0x010fe20008400000 */
[----:B------:R-:W-:Y:S01]  /*dd80*/  FMUL R2, R225, UR20 ;  /* 0x00000014e1027c20 */ /* 0x000fe20008400000 */
[----:B------:R-:W2:Y:S04]  /*dd90*/  LDL.LU R224, [R1+0x24] ;  /* 0x0000240001e07983 */ /* 0x000ea80000300800 */
[----:B------:R-:W4:Y:S01]  /*dda0*/  LDL.LU R225, [R1+0x28] ;  /* 0x0000280001e17983 */ /* 0x000f220000300800 */
[----:B------:R-:W-:-:S03]  /*ddb0*/  FMUL R3, R226, UR20 ;  /* 0x00000014e2037c20 */ /* 0x000fc60008400000 */
[----:B------:R-:W4:Y:S04]  /*ddc0*/  LDL.LU R226, [R1+0x2c] ;  /* 0x00002c0001e27983 */ /* 0x000f280000300800 */
[----:B------:R-:W4:Y:S04]  /*ddd0*/  LDL.LU R227, [R1+0x30] ;  /* 0x0000300001e37983 */ /* 0x000f280000300800 */
[----:B------:R-:W-:Y:S01]  /*dde0*/  @!P3 STG.E.U8 desc[UR18][R26.64+0xb8], R9 ;  /* 0x0000b8091a00b986 */ /* 0x000fe2000c101112 */
[----:B------:R-:W-:-:S03]  /*ddf0*/  ISETP.LT.OR P3, PT, R35, 0xc1, !P0 ;  /* 0x000000c12300780c */ /* 0x000fc60004761670 */
[----:B------:R0:W-:Y:S01]  /*de00*/  @!P4 STG.E.U8 desc[UR18][R26.64+0xb9], R7 ;  /* 0x0000b9071a00c986 */ /* 0x0001e2000c101112 */
[----:B------:R-:W-:-:S03]  /*de10*/  ISETP.LT.OR P4, PT, R35, 0xc2, !P0 ;  /* 0x000000c22300780c */ /* 0x000fc60004781670 */
[----:B------:R-:W-:Y:S01]  /*de20*/  @!P5 STG.E.U8 desc[UR18][R24.64+0xc0], R11 ;  /* 0x0000c00b1800d986 */ /* 0x000fe2000c101112 */
[----:B------:R-:W-:-:S03]  /*de30*/  ISETP.LT.OR P5, PT, R35, 0xc9, !P1 ;  /* 0x000000c92300780c */ /* 0x000fc60004fa1670 */
[----:B------:R1:W-:Y:S01]  /*de40*/  @!P6 STG.E.U8 desc[UR18][R24.64+0xc1], R5 ;  /* 0x0000c1051800e986 */ /* 0x0003e2000c101112 */
[----:B0-----:R-:W-:-:S03]  /*de50*/  F2FP.SATFINITE.E4M3.F32.PACK_AB_MERGE_C R7, RZ, R0, RZ ;  /* 0x00000000ff07723e */ /* 0x001fc600048070ff */
[----:B------:R-:W-:Y:S01]  /*de60*/  @!P3 STG.E.U8 desc[UR18][R26.64+0xc0], R13 ;  /* 0x0000c00d1a00b986 */ /* 0x000fe2000c101112 */
[C---:B------:R-:W-:Y:S02]  /*de70*/  ISETP.LT.OR P6, PT, R35.reuse, 0xca, !P1 ;  /* 0x000000ca2300780c */ /* 0x040fe40004fc1670 */
[----:B-1----:R-:W-:Y:S01]  /*de80*/  F2FP.SATFINITE.E4M3.F32.PACK_AB_MERGE_C R5, RZ, R2, RZ ;  /* 0x00000002ff05723e */ /* 0x002fe200048070ff */
[----:B------:R0:W-:Y:S01]  /*de90*/  @!P4 STG.E.U8 desc[UR18][R26.64+0xc1], R7 ;  /* 0x0000c1071a00c986 */ /* 0x0001e2000c101112 */
[C---:B------:R-:W-:Y:S02]  /*dea0*/  ISETP.LT.OR P3, PT, R35.reuse, 0xc9, !P0 ;  /* 0x000000c92300780c */ /* 0x040fe40004761670 */
[C---:B------:R-:W-:Y:S01]  /*deb0*/  ISETP.LT.OR P4, PT, R35.reuse, 0xca, !P0 ;  /* 0x000000ca2300780c */ /* 0x040fe20004781670 */
[----:B------:R1:W-:Y:S01]  /*dec0*/  @!P5 STG.E.U8 desc[UR18][R24.64+0xc8], R5 ;  /* 0x0000c8051800d986 */ /* 0x0003e2000c101112 */
[----:B------:R-:W-:Y:S02]  /*ded0*/  ISETP.LT.OR P5, PT, R35, 0xd1, !P1 ;  /* 0x000000d12300780c */ /* 0x000fe40004fa1670 */
[----:B------:R-:W-:-:S02]  /*dee0*/  F2FP.SATFINITE.E4M3.F32.PACK_AB_MERGE_C R9, RZ, R3, RZ ;  /* 0x00000003ff09723e */ /* 0x000fc400048070ff */
[----:B------:R-:W-:-:S03]  /*def0*/  F2FP.SATFINITE.E4M3.F32.PACK_AB_MERGE_C R11, RZ, R4, RZ ;  /* 0x00000004ff0b723e */ /* 0x000fc600048070ff */
[----:B------:R1:W-:Y:S04]  /*df00*/  @!P6 STG.E.U8 desc[UR18][R24.64+0xc9], R9 ;  /* 0x0000c9091800e986 */ /* 0x0003e8000c101112 */
[----:B------:R-:W-:Y:S01]  /*df10*/  @!P3 STG.E.U8 desc[UR18][R26.64+0xc8], R11 ;  /* 0x0000c80b1a00b986 */ /* 0x000fe2000c101112 */
[----:B------:R-:W-:-:S03]  /*df20*/  FMUL R0, R220, UR20 ;  /* 0x00000014dc007c20 */ /* 0x000fc60008400000 */
[----:B------:R-:W4:Y:S02]  /*df30*/  LDL.LU R220, [R1+0x34] ;  /* 0x0000340001dc7983 */ /* 0x000f240000300800 */
[----:B0-----:R-:W-:Y:S01]  /*df40*/  F2FP.SATFINITE.E4M3.F32.PACK_AB_MERGE_C R7, RZ, R0, RZ ;  /* 0x00000000ff07723e */ /* 0x001fe200048070ff */
[----:B------:R-:W-:Y:S02]  /*df50*/  FMUL R2, R221, UR20 ;  /* 0x00000014dd027c20 */ /* 0x000fe40008400000 */
[----:B------:R-:W4:Y:S03]  /*df60*/  LDL.LU R221, [R1+0x38] ;  /* 0x0000380001dd7983 */ /* 0x000f260000300800 */
[----:B-1----:R-:W-:Y:S01]  /*df70*/  F2FP.SATFINITE.E4M3.F32.PACK_AB_MERGE_C R5, RZ, R2, RZ ;  /* 0x00000002ff05723e */ /* 0x002fe200048070ff */
[----:B------:R-:W-:Y:S04]  /*df80*/  @!P4 STG.E.U8 desc[UR18][R26.64+0xc9], R7 ;  /* 0x0000c9071a00c986 */ /* 0x000fe8000c101112 */
[----:B------:R0:W-:Y:S01]  /*df90*/  @!P5 STG.E.U8 desc[UR18][R24.64+0xd0], R5 ;  /* 0x0000d0051800d986 */ /* 0x0001e2000c101112 */
[----:B------:R-:W-:-:S03]  /*dfa0*/  FMUL R3, R223, UR20 ;  /* 0x00000014df037c20 */ /* 0x000fc60008400000 */
[----:B------:R-:W4:Y:S02]  /*dfb0*/  LDL.LU R223, [R1+0x3c] ;  /* 0x00003c0001df7983 */ /* 0x000f240000300800 */
[----:B------:R-:W-:Y:S01]  /*dfc0*/  F2FP.SATFINITE.E4M3.F32.PACK_AB_MERGE_C R9, RZ, R3, RZ ;  /* 0x00000003ff09723e */ /* 0x000fe200048070ff */
[----:B---3--:R-:W-:Y:S02]  /*dfd0*/  FMUL R0, R222, UR20 ;  /* 0x00000014de007c20 */ /* 0x008fe40008400000 */
[----:B------:R-:W3:Y:S03]  /*dfe0*/  LDL.LU R222, [R1+0x40] ;  /* 0x0000400001de7983 */ /* 0x000ee60000300800 */
[----:B------:R-:W-:Y:S01]  /*dff0*/  F2FP.SATFINITE.E4M3.F32.PACK_AB_MERGE_C R13, RZ, R0, RZ ;  /* 0x00000000ff0d723e */ /* 0x000fe200048070ff */
[----:B--2---:R-:W-:Y:S02]  /*e000*/  FMUL R2, R224, UR20 ;  /* 0x00000014e0027c20 */ /* 0x004fe40008400000 */
[----:B------:R-:W2:Y:S01]  /*e010*/  LDL.LU R224, [R1+0x44] ;  /* 0x0000440001e07983 */ /* 0x000ea20000300800 */
[----:B----4-:R-:W-:-:S03]  /*e020*/  FMUL R0, R225, UR20 ;  /* 0x00000014e1007c20 */ /* 0x010fc60008400000 */
[----:B------:R-:W4:Y:S01]  /*e030*/  LDL.LU R225, [R1+0x48] ;  /* 0x0000480001e17983 */ /* 0x000f220000300800 */
[----:B------:R-:W-:Y:S01]  /*e040*/  FMUL R3, R226, UR20 ;  /* 0x00000014e2037c20 */ /* 0x000fe20008400000 */
[----:B0-----:R-:W-:Y:S02]  /*e050*/  F2FP.SATFINITE.E4M3.F32.PACK_AB_MERGE_C R5, RZ, R0, RZ ;  /* 0x00000000ff05723e */ /* 0x001fe400048070ff */
[----:B------:R-:W4:Y:S01]  /*e060*/  LDL.LU R226, [R1+0x4c] ;  /* 0x00004c0001e27983 */ /* 0x000f220000300800 */
[----:B------:R-:W-:-:S03]  /*e070*/  FMUL R0, R227, UR20 ;  /* 0x00000014e3007c20 */ /* 0x000fc60008400000 */
[----:B------:R-:W4:Y:S01]  /*e080*/  LDL.LU R227, [R1+0x50] ;  /* 0x0000500001e37983 */ /* 0x000f220000300800 */
[C---:B------:R-:W-:Y:S02]  /*e090*/  ISETP.LT.OR P6, PT, R35.reuse, 0xd2, !P1 ;  /* 0x000000d22300780c */ /* 0x040fe40004fc1670 */
[C---:B------:R-:W-:Y:S01]  /*e0a0*/  ISETP.LT.OR P4, PT, R35.reuse, 0xd2, !P0 ;  /* 0x000000d22300780c */ /* 0x040fe20004781670 */
[----:B------:R-:W4:Y:S01]  /*e0b0*/  LDL.LU R218, [R1+0x54] ;  /* 0x0000540001da7983 */ /* 0x000f220000300800 */
[C---:B------:R-:W-:Y:S02]  /*e0c0*/  ISETP.LT.OR P3, PT, R35.reuse, 0xd1, !P0 ;  /* 0x000000d12300780c */ /* 0x040fe40004761670 */
[----:B------:R-:W-:Y:S02]  /*e0d0*/  ISETP.LT.OR P5, PT, R35, 0xd9, !P1 ;  /* 0x000000d92300780c */ /* 0x000fe40004fa1670 */
[----:B------:R-:W-:Y:S02]  /*e0e0*/  F2FP.SATFINITE.E4M3.F32.PACK_AB_MERGE_C R7, RZ, R2, RZ ;  /* 0x00000002ff07723e */ /* 0x000fe400048070ff */
[----:B------:R-:W-:-:S03]  /*e0f0*/  F2FP.SATFINITE.E4M3.F32.PACK_AB_MERGE_C R11, RZ, R0, RZ ;  /* 0x00000000ff0b723e */ /* 0x000fc600048070ff */
[----:B------:R0:W-:Y:S01]  /*e100*/  @!P6 STG.E.U8 desc[UR18][R24.64+0xd1], R9 ;  /* 0x0000d1091800e986 */ /* 0x0001e2000c101112 */
[----:B------:R-:W-:-:S03]  /*e110*/  ISETP.LT.OR P6, PT, R35, 0xda, !P1 ;  /* 0x000000da2300780c */ /* 0x000fc60004fc1670 */
[----:B------:R-:W-:Y:S01]  /*e120*/  @!P4 STG.E.U8 desc[UR18][R26.64+0xd1], R7 ;  /* 0x0000d1071a00c986 */ /* 0x000fe2000c101112 */
[----:B------:R-:W-:-:S03]  /*e130*/  ISETP.LT.OR P4, PT, R35, 0xda, !P0 ;  /* 0x000000da2300780c */ /* 0x000fc60004781670 */
[----:B------:R-:W-:Y:S01]  /*e140*/  @!P3 STG.E.U8 desc[UR18][R26.64+0xd0], R13 ;  /* 0x0000d00d1a00b986 */ /* 0x000fe2000c101112 */
[----:B0-----:R-:W-:-:S03]  /*e150*/  F2FP.SATFINITE.E4M3.F32.PACK_AB_MERGE_C R9, RZ, R3, RZ ;  /* 0x00000003ff09723e */ /* 0x001fc600048070ff */
[----:B------:R0:W-:Y:S04]  /*e160*/  @!P5 STG.E.U8 desc[UR18][R24.64+0xd8], R5 ;  /* 0x0000d8051800d986 */ /* 0x0001e8000c101112 */
[----:B------:R1:W-:Y:S01]  /*e170*/  @!P6 STG.E.U8 desc[UR18][R24.64+0xd9], R9 ;  /* 0x0000d9091800e986 */ /* 0x0003e2000c101112 */
[----:B------:R-:W-:-:S03]  /*e180*/  FMUL R0, R220, UR20 ;  /* 0x00000014dc007c20 */ /* 0x000fc60008400000 */
[----:B------:R-:W4:Y:S02]  /*e190*/  LDL.LU R220, [R1+0x58] ;  /* 0x0000580001dc7983 */ /* 0x000f240000300800 */
[----:B0-----:R-:W-:Y:S01]  /*e1a0*/  F2FP.SATFINITE.E4M3.F32.PACK_AB_MERGE_C R5, RZ, R0, RZ ;  /* 0x00000000ff05723e */ /* 0x001fe200048070ff */
[----:B------:R-:W-:Y:S02]  /*e1b0*/  FMUL R2, R221, UR20 ;  /* 0x00000014dd027c20 */ /* 0x000fe40008400000 */
[----:B------:R-:W4:Y:S03]  /*e1c0*/  LDL.LU R221, [R1+0x5c] ;  /* 0x00005c0001dd7983 */ /* 0x000f260000300800 */
[----:B------:R-:W-:Y:S01]  /*e1d0*/  F2FP.SATFINITE.E4M3.F32.PACK_AB_MERGE_C R7, RZ, R2, RZ ;  /* 0x00000002ff07723e */ /* 0x000fe200048070ff */
[----:B------:R0:W-:Y:S01]  /*e1e0*/  @!P4 STG.E.U8 desc[UR18][R26.64+0xd9], R5 ;  /* 0x0000d9051a00c986 */ /* 0x0001e2000c101112 */
[----:B------:R-:W-:-:S03]  /*e1f0*/  FMUL R3, R223, UR20 ;  /* 0x00000014df037c20 */ /* 0x000fc60008400000 */
[----:B------:R-:W4:Y:S02]  /*e200*/  LDL.LU R223, [R1+0x60] ;  /* 0x0000600001df7983 */ /* 0x000f240000300800 */
[----:B-1----:R-:W-:Y:S01]  /*e210*/  F2FP.SATFINITE.E4M3.F32.PACK_AB_MERGE_C R9, RZ, R3, RZ ;  /* 0x00000003ff09723e */ /* 0x002fe200048070ff */
[----:B---3--:R-:W-:Y:S02]  /*e220*/  FMUL R4, R222, UR20 ;  /* 0x00000014de047c20 */ /* 0x008fe40008400000 */
[----:B------:R-:W3:Y:S01]  /*e230*/  LDL.LU R222, [R1+0x64] ;  /* 0x0000640001de7983 */ /* 0x000ee20000300800 */
[----:B--2---:R-:W-:-:S03]  /*e240*/  FMUL R0, R224, UR20 ;  /* 0x00000014e0007c20 */ /* 0x004fc60008400000 */
[----:B------:R-:W2:Y:S01]  /*e250*/  LDL.LU R224, [R1+0x68] ;  /* 0x0000680001e07983 */ /* 0x000ea20000300800 */
[----:B----4-:R-:W-:Y:S01]  /*e260*/  FMUL R2, R225, UR20 ;  /* 0x00000014e1027c20 */ /* 0x010fe20008400000 */
[----:B0-----:R-:W-:Y:S02]  /*e270*/  F2FP.SATFINITE.E4M3.F32.PACK_AB_MERGE_C R5, RZ, R0, RZ ;  /* 0x00000000ff05723e */ /* 0x001fe400048070ff */
[----:B------:R-:W4:Y:S01]  /*e280*/  LDL.LU R225, [R1+0x6c] ;  /* 0x00006c0001e17983 */ /* 0x000f220000300800 */
[----:B------:R-:W-:-:S03]  /*e290*/  FMUL R3, R226, UR20 ;  /* 0x00000014e2037c20 */ /* 0x000fc60008400000 */
[----:B------:R-:W4:Y:S01]  /*e2a0*/  LDL.LU R226, [R1+0x70] ;  /* 0x0000700001e27983 */ /* 0x000f220000300800 */
[----:B------:R-:W-:-:S03]  /*e2b0*/  FMUL R0, R227, UR20 ;  /* 0x00000014e3007c20 */ /* 0x000fc60008400000 */
[----:B------:R-:W4:Y:S01]  /*e2c0*/  LDL.LU R227, [R1+0x74] ;  /* 0x0000740001e37983 */ /* 0x000f220000300800 */
[C---:B------:R-:W-:Y:S02]  /*e2d0*/  ISETP.LT.OR P3, PT, R35.reuse, 0xd9, !P0 ;  /* 0x000000d92300780c */ /* 0x040fe40004761670 */
[C---:B------:R-:W-:Y:S02]  /*e2e0*/  ISETP.LT.OR P5, PT, R35.reuse, 0xe1, !P1 ;  /* 0x000000e12300780c */ /* 0x040fe40004fa1670 */
[C---:B------:R-:W-:Y:S02]  /*e2f0*/  ISETP.LT.OR P6, PT, R35.reuse, 0xe2, !P1 ;  /* 0x000000e22300780c */ /* 0x040fe40004fc1670 */
[----:B------:R-:W-:-:S07]  /*e300*/  ISETP.LT.OR P4, PT, R35, 0xe2, !P0 ;  /* 0x000000e22300780c */ /* 0x000fce0004781670 */
[----:B------:R-:W-:Y:S01]  /*e310*/  @!P3 STG.E.U8 desc[UR18][R26.64+0xd8], R11 ;  /* 0x0000d80b1a00b986 */ /* 0x000fe2000c101112 */
[----:B------:R-:W-:-:S03]  /*e320*/  ISETP.LT.OR P3, PT, R35, 0xe1, !P0 ;  /* 0x000000e12300780c */ /* 0x000fc60004761670 */
[----:B------:R0:W-:Y:S01]  /*e330*/  @!P5 STG.E.U8 desc[UR18][R24.64+0xe0], R7 ;  /* 0x0000e0071800d986 */ /* 0x0001e2000c101112 */
[----:B------:R-:W-:-:S03]  /*e340*/  ISETP.LT.OR P5, PT, R35, 0xe9, !P1 ;  /* 0x000000e92300780c */ /* 0x000fc60004fa1670 */
[----:B------:R1:W-:Y:S01]  /*e350*/  @!P6 STG.E.U8 desc[UR18][R24.64+0xe1], R9 ;  /* 0x0000e1091800e986 */ /* 0x0003e2000c101112 */
[----:B------:R-:W-:Y:S02]  /*e360*/  ISETP.LT.OR P6, PT, R35, 0xea, !P1 ;  /* 0x000000ea2300780c */ /* 0x000fe40004fc1670 */
[----:B------:R-:W-:Y:S01]  /*e370*/  F2FP.SATFINITE.E4M3.F32.PACK_AB_MERGE_C R13, RZ, R4, RZ ;  /* 0x00000004ff0d723e */ /* 0x000fe200048070ff */
[----:B------:R1:W-:Y:S01]  /*e380*/  @!P4 STG.E.U8 desc[UR18][R26.64+0xe1], R5 ;  /* 0x0000e1051a00c986 */ /* 0x0003e2000c101112 */
[----:B0-----:R-:W-:-:S03]  /*e390*/  F2FP.SATFINITE.E4M3.F32.PACK_AB_MERGE_C R7, RZ, R2, RZ ;  /* 0x00000002ff07723e */ /* 0x001fc600048070ff */
[----:B------:R-:W-:Y:S01]  /*e3a0*/  @!P3 STG.E.U8 desc[UR18][R26.64+0xe0], R13 ;  /* 0x0000e00d1a00b986 */ /* 0x000fe2000c101112 */
[----:B-1----:R-:W-:-:S03]  /*e3b0*/  F2FP.SATFINITE.E4M3.F32.PACK_AB_MERGE_C R9, RZ, R3, RZ ;  /* 0x00000003ff09723e */ /* 0x002fc600048070ff */
[----:B------:R0:W-:Y:S01]  /*e3c0*/  @!P5 STG.E.U8 desc[UR18][R24.64+0xe8], R7 ;  /* 0x0000e8071800d986 */ /* 0x0001e2000c101112 */
[C---:B------:R-:W-:Y:S02]  /*e3d0*/  ISETP.LT.OR P3, PT, R35.reuse, 0xe9, !P0 ;  /* 0x000000e92300780c */ /* 0x040fe40004761670 */
[C---:B------:R-:W-:Y:S01]  /*e3e0*/  ISETP.LT.OR P4, PT, R35.reuse, 0xea, !P0 ;  /* 0x000000ea2300780c */ /* 0x040fe20004781670 */
[----:B------:R1:W-:Y:S01]  /*e3f0*/  @!P6 STG.E.U8 desc[UR18][R24.64+0xe9], R9 ;  /* 0x0000e9091800e986 */ /* 0x0003e2000c101112 */
[C---:B------:R-:W-:Y:S01]  /*e400*/  ISETP.LT.OR P5, PT, R35.reuse, 0xf1, !P1 ;  /* 0x000000f12300780c */ /* 0x040fe20004fa1670 */
[----:B------:R-:W-:Y:S01]  /*e410*/  FMUL R2, R218, UR20 ;  /* 0x00000014da027c20 */ /* 0x000fe20008400000 */
[----:B------:R-:W-:Y:S02]  /*e420*/  ISETP.LT.OR P6, PT, R35, 0xf2, !P1 ;  /* 0x000000f22300780c */ /* 0x000fe40004fc1670 */
[----:B------:R-:W-:Y:S02]  /*e430*/  F2FP.SATFINITE.E4M3.F32.PACK_AB_MERGE_C R11, RZ, R0, RZ ;  /* 0x00000000ff0b723e */ /* 0x000fe400048070ff */
[----:B------:R-:W-:-:S03]  /*e440*/  F2FP.SATFINITE.E4M3.F32.PACK_AB_MERGE_C R5, RZ, R2, RZ ;  /* 0x00000002ff05723e */ /* 0x000fc600048070ff */
[----:B------:R-:W-:Y:S01]  /*e450*/  @!P3 STG.E.U8 desc[UR18][R26.64+0xe8], R11 ;  /* 0x0000e80b1a00b986 */ /* 0x000fe2000c101112 */
[----:B------:R-:W-:-:S03]  /*e460*/  ISETP.LT.OR P3, PT, R35, 0xf1, !P0 ;  /* 0x000000f12300780c */ /* 0x000fc60004761670 */
[----:B------:R-:W-:Y:S01]  /*e470*/  @!P4 STG.E.U8 desc[UR18][R26.64+0xe9], R5 ;  /* 0x0000e9051a00c986 */ /* 0x000fe2000c101112 */
[C---:B------:R-:W-:Y:S02]  /*e480*/  ISETP.LT.OR P4, PT, R35.reuse, 0xf9, !P1 ;  /* 0x000000f92300780c */ /* 0x040fe40004f81670 */
[----:B------:R-:W-:Y:S01]  /*e490*/  ISETP.LT.OR P1, PT, R35, 0xfa, !P1 ;  /* 0x000000fa2300780c */ /* 0x000fe20004f21670 */
[----:B------:R-:W-:-:S05]  /*e4a0*/  FMUL R0, R220, UR20 ;  /* 0x00000014dc007c20 */ /* 0x000fca0008400000 */
[----:B0-----:R-:W-:-:S05]  /*e4b0*/  F2FP.SATFINITE.E4M3.F32.PACK_AB_MERGE_C R7, RZ, R0, RZ ;  /* 0x00000000ff07723e */ /* 0x001fca00048070ff */
[----:B------:R0:W-:Y:S01]  /*e4c0*/  @!P5 STG.E.U8 desc[UR18][R24.64+0xf0], R7 ;  /* 0x0000f0071800d986 */ /* 0x0001e2000c101112 */
[----:B------:R-:W-:-:S05]  /*e4d0*/  FMUL R3, R221, UR20 ;  /* 0x00000014dd037c20 */ /* 0x000fca0008400000 */
[----:B-1----:R-:W-:Y:S02]  /*e4e0*/  F2FP.SATFINITE.E4M3.F32.PACK_AB_MERGE_C R9, RZ, R3, RZ ;  /* 0x00000003ff09723e */ /* 0x002fe400048070ff */
[----:B------:R-:W-:-:S03]  /*e4f0*/  ISETP.LT.OR P5, PT, R35, 0xf2, !P0 ;  /* 0x000000f22300780c */ /* 0x000fc600047a1670 */
[----:B------:R1:W-:Y:S01]  /*e500*/  @!P6 STG.E.U8 desc[UR18][R24.64+0xf1], R9 ;  /* 0x0000f1091800e986 */ /* 0x0003e2000c101112 */
[C---:B------:R-:W-:Y:S02]  /*e510*/  ISETP.LT.OR P6, PT, R35.reuse, 0xf9, !P0 ;  /* 0x000000f92300780c */ /* 0x040fe400047c1670 */
[----:B------:R-:W-:Y:S01]  /*e520*/  ISETP.LT.OR P0, PT, R35, 0xfa, !P0 ;  /* 0x000000fa2300780c */ /* 0x000fe20004701670 */
[----:B------:R-:W-:-:S05]  /*e530*/  FMUL R0, R223, UR20 ;  /* 0x00000014df007c20 */ /* 0x000fca0008400000 */
[----:B------:R-:W-:-:S05]  /*e540*/  F2FP.SATFINITE.E4M3.F32.PACK_AB_MERGE_C R13, RZ, R0, RZ ;  /* 0x00000000ff0d723e */ /* 0x000fca00048070ff */
[----:B------:R0:W-:Y:S01]  /*e550*/  @!P3 STG.E.U8 desc[UR18][R26.64+0xf0], R13 ;  /* 0x0000f00d1a00b986 */ /* 0x0001e2000c101112 */
[----:B---3--:R-:W-:Y:S01]  /*e560*/  FMUL R0, R222, UR20 ;  /* 0x00000014de007c20 */ /* 0x008fe20008400000 */
[----:B--2---:R-:W-:Y:S01]  /*e570*/  FMUL R2, R224, UR20 ;  /* 0x00000014e0027c20 */ /* 0x004fe20008400000 */
[----:B----4-:R-:W-:-:S03]  /*e580*/  FMUL R3, R225, UR20 ;  /* 0x00000014e1037c20 */ /* 0x010fc60008400000 */
[----:B0-----:R-:W-:Y:S01]  /*e590*/  F2FP.SATFINITE.E4M3.F32.PACK_AB_MERGE_C R7, RZ, R0, RZ ;  /* 0x00000000ff07723e */ /* 0x001fe200048070ff */
[----:B------:R-:W-:Y:S01]  /*e5a0*/  FMUL R4, R226, UR20 ;  /* 0x00000014e2047c20 */ /* 0x000fe20008400000 */
[----:B------:R-:W-:Y:S01]  /*e5b0*/  FMUL R5, R227, UR20 ;  /* 0x00000014e3057c20 */ /* 0x000fe20008400000 */
[----:B-1----:R-:W-:Y:S02]  /*e5c0*/  F2FP.SATFINITE.E4M3.F32.PACK_AB_MERGE_C R9, RZ, R2, RZ ;  /* 0x00000002ff09723e */ /* 0x002fe400048070ff */
[----:B------:R-:W-:Y:S02]  /*e5d0*/  F2FP.SATFINITE.E4M3.F32.PACK_AB_MERGE_C R3, RZ, R3, RZ ;  /* 0x00000003ff03723e */ /* 0x000fe400048070ff */
[----:B------:R-:W-:Y:S02]  /*e5e0*/  F2FP.SATFINITE.E4M3.F32.PACK_AB_MERGE_C R11, RZ, R4, RZ ;  /* 0x00000004ff0b723e */ /* 0x000fe400048070ff */
[----:B------:R-:W-:Y:S01]  /*e5f0*/  F2FP.SATFINITE.E4M3.F32.PACK_AB_MERGE_C R5, RZ, R5, RZ ;  /* 0x00000005ff05723e */ /* 0x000fe200048070ff */
[----:B------:R0:W-:Y:S04]  /*e600*/  @!P5 STG.E.U8 desc[UR18][R26.64+0xf1], R7 ;  /* 0x0000f1071a00d986 */ /* 0x0001e8000c101112 */
[----:B------:R0:W-:Y:S04]  /*e610*/  @!P4 STG.E.U8 desc[UR18][R24.64+0xf8], R9 ;  /* 0x0000f8091800c986 */ /* 0x0001e8000c101112 */
[----:B------:R0:W-:Y:S04]  /*e620*/  @!P1 STG.E.U8 desc[UR18][R24.64+0xf9], R3 ;  /* 0x0000f90318009986 */ /* 0x0001e8000c101112 */
[----:B------:R0:W-:Y:S04]  /*e630*/  @!P6 STG.E.U8 desc[UR18][R26.64+0xf8], R11 ;  /* 0x0000f80b1a00e986 */ /* 0x0001e8000c101112 */
[----:B------:R0:W-:Y:S02]  /*e640*/  @!P0 STG.E.U8 desc[UR18][R26.64+0xf9], R5 ;  /* 0x0000f9051a008986 */ /* 0x0001e4000c101112 */
.L_x_296:
[----:B------:R-:W-:Y:S05]  /*e650*/  BSYNC B0 ;  /* 0x0000000000007941 */ /* 0x000fea0003800000 */
.L_x_38:
[----:B0-----:R-:W2:Y:S04]  /*e660*/  LDL.LU R3, [R1+0x80] ;  /* 0x0000800001037983 */ /* 0x001ea80000300800 */
[----:B-----5:R-:W2:Y:S01]  /*e670*/  LDL.LU R2, [R1+0x84] ;  /* 0x0000840001027983 */ /* 0x020ea20000300800 */
[----:B------:R-:W-:Y:S01]  /*e680*/  ULDC UR6, c[0x0][0xc] ;  /* 0x0000030000067ab9 */ /* 0x000fe20000000800 */
[----:B------:R-:W-:Y:S01]  /*e690*/  ULDC UR7, c[0x0][0x10] ;  /* 0x0000040000077ab9 */ /* 0x000fe20000000800 */
[----:B------:R-:W2:Y:S01]  /*e6a0*/  LDC R5, c[0x0][0x14] ;  /* 0x00000500ff057b82 */ /* 0x000ea20000000800 */
[----:B------:R-:W-:Y:S01]  /*e6b0*/  UIMAD.WIDE.U32 UR6, UR6, UR7, URZ ;  /* 0x00000007060672a5 */ /* 0x000fe2000f8e003f */
[----:B------:R-:W-:Y:S01]  /*e6c0*/  PRMT R0, RZ, 0x7610, R0 ;  /* 0x00007610ff007816 */ /* 0x000fe20000000000 */
[----:B------:R-:W-:-:S04]  /*e6d0*/  UMOV UR23, 0xffffffff ;  /* 0xffffffff00177882 */ /* 0x000fc80000000000 */
[----:B--2---:R-:W-:-:S04]  /*e6e0*/  IMAD.WIDE.U32 R2, R5, UR6, R2 ;  /* 0x0000000605027c25 */ /* 0x004fc8000f8e0002 */
[----:B------:R-:W-:Y:S01]  /*e6f0*/  IMAD R5, R5, UR7, RZ ;  /* 0x0000000705057c24 */ /* 0x000fe2000f8e02ff */
[----:B------:R-:W-:Y:S01]  /*e700*/  ULDC.64 UR6, c[0x0][0x650] ;  /* 0x0001940000067ab9 */ /* 0x000fe20000000a00 */
[----:B------:R-:W-:Y:S01]  /*e710*/  IMAD.MOV.U32 R19, RZ, RZ, R2 ;  /* 0x000000ffff137224 */ /* 0x000fe200078e0002 */
[----:B------:R-:W-:Y:S01]  /*e720*/  ISETP.GE.U32.AND P0, PT, R2, UR6, PT ;  /* 0x0000000602007c0c */ /* 0x000fe2000bf06070 */
[----:B------:R-:W-:Y:S02]  /*e730*/  IMAD.IADD R22, R3, 0x1, R5 ;  /* 0x0000000103167824 */ /* 0x000fe400078e0205 */
[----:B------:R-:W-:-:S03]  /*e740*/  IMAD.MOV.U32 R2, RZ, RZ, -0x1 ;  /* 0xffffffffff027424 */ /* 0x000fc600078e00ff */
[----:B------:R0:W-:Y:S01]  /*e750*/  STL [R1+0x80], R22 ;  /* 0x0000801601007387 */ /* 0x0001e20000100800 */
[----:B------:R-:W-:-:S03]  /*e760*/  ISETP.GE.U32.AND.EX P0, PT, R22, UR7, PT, P0 ;  /* 0x0000000716007c0c */ /* 0x000fc6000bf06100 */
[----:B------:R0:W-:Y:S04]  /*e770*/  STL [R1+0x84], R19 ;  /* 0x0000841301007387 */ /* 0x0001e80000100800 */
[----:B------:R0:W-:Y:S06]  /*e780*/  STL [R1+0x88], R2 ;  /* 0x0000880201007387 */ /* 0x0001ec0000100800 */
[----:B------:R-:W-:Y:S05]  /*e790*/  @P0 BRA `(.L_x_297) ;  /* 0x00000004006c0947 */ /* 0x000fea0003800000 */
[----:B------:R-:W2:Y:S01]  /*e7a0*/  S2R R14, SR_CTAID.X ;  /* 0x00000000000e7919 */ /* 0x000ea20000002500 */
[----:B------:R-:W5:Y:S01]  /*e7b0*/  LDC.64 R8, c[0x0][0x628] ;  /* 0x00018a00ff087b82 */ /* 0x000f620000000a00 */
[----:B------:R-:W-:Y:S01]  /*e7c0*/  ULDC UR6, c[0x0][0x150] ;  /* 0x0000540000067ab9 */ /* 0x000fe20000000800 */
[----:B------:R-:W-:Y:S01]  /*e7d0*/  IMAD.MOV.U32 R6, RZ, RZ, R19 ;  /* 0x000000ffff067224 */ /* 0x000fe200078e0013 */
[----:B------:R-:W0:Y:S01]  /*e7e0*/  S2R R16, SR_CTAID.Y ;  /* 0x0000000000107919 */ /* 0x000e220000002600 */
[----:B------:R-:W-:-:S04]  /*e7f0*/  IMAD.MOV.U32 R7, RZ, RZ, R22 ;  /* 0x000000ffff077224 */ /* 0x000fc800078e0016 */
[----:B------:R-:W0:Y:S08]  /*e800*/  LDC R17, c[0x0][0x144] ;  /* 0x00005100ff117b82 */ /* 0x000e300000000800 */
[----:B------:R-:W0:Y:S08]  /*e810*/  LDC R10, c[0x0][0x630] ;  /* 0x00018c00ff0a7b82 */ /* 0x000e300000000800 */
[----:B------:R-:W0:Y:S01]  /*e820*/  LDC.64 R12, c[0x0][0x620] ;  /* 0x00018800ff0c7b82 */ /* 0x000e220000000a00 */
[----:B-----5:R-:W-:-:S04]  /*e830*/  ISETP.NE.U32.AND P0, PT, R8, RZ, PT ;  /* 0x000000ff0800720c */ /* 0x020fc80003f05070 */
[----:B------:R-:W-:Y:S02]  /*e840*/  ISETP.NE.AND.EX P0, PT, R9, RZ, PT, P0 ;  /* 0x000000ff0900720c */ /* 0x000fe40003f05300 */
[----:B--2---:R-:W-:-:S05]  /*e850*/  I2FP.F32.U32 R0, R14 ;  /* 0x0000000e00007245 */ /* 0x004fca0000201000 */
[----:B------:R-:W-:-:S04]  /*e860*/  FMUL R0, R0, UR6 ;  /* 0x0000000600007c20 */ /* 0x000fc80008400000 */
[----:B------:R2:W0:Y:S02]  /*e870*/  F2I.U32.TRUNC.NTZ R15, R0 ;  /* 0x00000000000f7305 */ /* 0x000424000020f000 */
[----:B------:R-:W-:Y:S05]  /*e880*/  @!P0 BRA `(.L_x_298) ;  /* 0x0000000000288947 */ /* 0x000fea0003800000 */
[----:B--2---:R-:W2:Y:S02]  /*e890*/  LDC R0, c[0x0][0x634] ;  /* 0x00018d00ff007b82 */ /* 0x004ea40000000800 */
[----:B--2---:R-:W-:-:S05]  /*e8a0*/  IADD3 R7, P0, R19, R0, RZ ;  /* 0x0000000013077210 */ /* 0x004fca0007f1e0ff */
[----:B------:R-:W-:-:S04]  /*e8b0*/  IMAD.X R11, RZ, RZ, R22, P0 ;  /* 0x000000ffff0b7224 */ /* 0x000fc800000e0616 */
[----:B0-----:R-:W-:-:S04]  /*e8c0*/  IMAD.WIDE.U32 R2, R11, R8, RZ ;  /* 0x000000080b027225 */ /* 0x001fc800078e00ff */
[----:B------:R-:W-:-:S04]  /*e8d0*/  IMAD.WIDE.U32 R4, P0, R7, R9, R2 ;  /* 0x0000000907047225 */ /* 0x000fc80007800002 */
[----:B------:R-:W-:-:S04]  /*e8e0*/  IMAD.WIDE.U32 R2, R7, R8, RZ ;  /* 0x0000000807027225 */ /* 0x000fc800078e00ff */
[----:B------:R-:W-:Y:S01]  /*e8f0*/  IMAD.X R7, RZ, RZ, RZ, P0 ;  /* 0x000000ffff077224 */ /* 0x000fe200000e06ff */
[----:B------:R-:W-:Y:S01]  /*e900*/  IADD3 RZ, P0, R3, R4, RZ ;  /* 0x0000000403ff7210 */ /* 0x000fe20007f1e0ff */
[----:B------:R-:W-:-:S04]  /*e910*/  IMAD.MOV.U32 R6, RZ, RZ, R5 ;  /* 0x000000ffff067224 */ /* 0x000fc800078e0005 */
[----:B------:R-:W-:-:S08]  /*e920*/  IMAD.WIDE.U32.X R6, R11, R9, R6, P0 ;  /* 0x000000090b067225 */ /* 0x000fd000000e0406 */
.L_x_298:
[-CC-:B0-----:R-:W-:Y:S01]  /*e930*/  SHF.R.U64 R24, R6, R10.reuse, R7.reuse ;  /* 0x0000000a06187219 */ /* 0x181fe20000001207 */
[----:B------:R-:W0:Y:S01]  /*e940*/  LDC.64 R20, c[0x0][0x640] ;  /* 0x00019000ff147b82 */ /* 0x000e220000000a00 */
[----:B--2---:R-:W-:Y:S01]  /*e950*/  SHF.R.U32.HI R0, RZ, R10, R7 ;  /* 0x0000000aff007219 */ /* 0x004fe20000011607 */
[----:B------:R-:W-:Y:S01]  /*e960*/  IMAD.MOV.U32 R2, RZ, RZ, R19 ;  /* 0x000000ffff027224 */ /* 0x000fe200078e0013 */
[----:B------:R-:W-:Y:S01]  /*e970*/  IADD3 R5, P0, RZ, -R24, RZ ;  /* 0x80000018ff057210 */ /* 0x000fe20007f1e0ff */
[----:B------:R-:W-:Y:S01]  /*e980*/  IMAD.MOV R15, RZ, RZ, -R15 ;  /* 0x000000ffff0f7224 */ /* 0x000fe200078e0a0f */
[----:B------:R-:W-:Y:S01]  /*e990*/  ULDC UR6, c[0x0][0x154] ;  /* 0x0000550000067ab9 */ /* 0x000fe20000000800 */
[----:B------:R-:W-:Y:S02]  /*e9a0*/  IMAD.MOV.U32 R7, RZ, RZ, 0x1 ;  /* 0x00000001ff077424 */ /* 0x000fe400078e00ff */
[----:B------:R-:W2:Y:S01]  /*e9b0*/  LDC R4, c[0x0][0x618] ;  /* 0x00018600ff047b82 */ /* 0x000ea20000000800 */
[----:B------:R-:W-:-:S02]  /*e9c0*/  IMAD.X R3, RZ, RZ, ~R0, P0 ;  /* 0x000000ffff037224 */ /* 0x000fc400000e0e00 */
[----:B------:R-:W-:Y:S02]  /*e9d0*/  IMAD R15, R17, R15, R14 ;  /* 0x0000000f110f7224 */ /* 0x000fe400078e020e */
[-C--:B------:R-:W-:Y:S02]  /*e9e0*/  IMAD R0, R3, R12.reuse, RZ ;  /* 0x0000000c03007224 */ /* 0x080fe400078e02ff */
[----:B------:R-:W-:Y:S01]  /*e9f0*/  IMAD.MOV.U32 R3, RZ, RZ, R22 ;  /* 0x000000ffff037224 */ /* 0x000fe200078e0016 */
[----:B------:R-:W5:Y:S01]  /*ea00*/  LDC R6, c[0x0][0x608] ;  /* 0x00018200ff067b82 */ /* 0x000f620000000800 */
[----:B------:R-:W-:-:S04]  /*ea10*/  IMAD.WIDE.U32 R2, R5, R12, R2 ;  /* 0x0000000c05027225 */ /* 0x000fc800078e0002 */
[----:B------:R-:W-:-:S03]  /*ea20*/  IMAD R5, R5, R13, R0 ;  /* 0x0000000d05057224 */ /* 0x000fc600078e0200 */
[----:B------:R-:W1:Y:S01]  /*ea30*/  LDC R18, c[0x0][0x658] ;  /* 0x00019600ff127b82 */ /* 0x000e620000000800 */
[----:B------:R-:W-:Y:S01]  /*ea40*/  I2FP.F32.U32 R0, R16 ;  /* 0x0000001000007245 */ /* 0x000fe20000201000 */
[----:B------:R-:W-:Y:S01]  /*ea50*/  IMAD.IADD R3, R3, 0x1, R5 ;  /* 0x0000000103037824 */ /* 0x000fe200078e0205 */
[----:B0-----:R-:W-:Y:S01]  /*ea60*/  ISETP.NE.U32.AND P0, PT, R20, RZ, PT ;  /* 0x000000ff1400720c */ /* 0x001fe20003f05070 */
[----:B------:R-:W-:Y:S02]  /*ea70*/  IMAD.MOV.U32 R5, RZ, RZ, -0x1 ;  /* 0xffffffffff057424 */ /* 0x000fe400078e00ff */
[----:B------:R-:W-:Y:S02]  /*ea80*/  FMUL R0, R0, UR6 ;  /* 0x0000000600007c20 */ /* 0x000fe40008400000 */
[----:B------:R-:W0:Y:S01]  /*ea90*/  LDC R13, c[0x0][0x148] ;  /* 0x00005200ff0d7b82 */ /* 0x000e220000000800 */
[----:B--2---:R-:W-:Y:S01]  /*eaa0*/  SHF.R.U64 R10, R2, R4, R3 ;  /* 0x00000004020a7219 */ /* 0x004fe20000001203 */
[----:B------:R2:W0:Y:S01]  /*eab0*/  F2I.U32.TRUNC.NTZ R12, R0 ;  /* 0x00000000000c7305 */ /* 0x000422000020f000 */
[----:B------:R-:W-:-:S02]  /*eac0*/  ISETP.NE.AND.EX P0, PT, R21, RZ, PT, P0 ;  /* 0x000000ff1500720c */ /* 0x000fc40003f05300 */
[----:B------:R-:W-:-:S03]  /*ead0*/  SHF.R.U32.HI R3, RZ, R4, R3 ;  /* 0x00000004ff037219 */ /* 0x000fc60000011603 */
[----:B------:R-:W0:Y:S01]  /*eae0*/  LDC R14, c[0x0][0x600] ;  /* 0x00018000ff0e7b82 */ /* 0x000e220000000800 */
[-CC-:B-----5:R-:W-:Y:S02]  /*eaf0*/  SHF.R.U64 R8, R10, R6.reuse, R3.reuse ;  /* 0x000000060a087219 */ /* 0x1a0fe40000001203 */
[----:B------:R-:W-:-:S05]  /*eb00*/  SHF.R.U32.HI R3, RZ, R6, R3 ;  /* 0x00000006ff037219 */ /* 0x000fca0000011603 */
[----:B------:R-:W0:Y:S01]  /*eb10*/  LDC R19, c[0x0][0x648] ;  /* 0x00019200ff137b82 */ /* 0x000e220000000800 */
[-CC-:B-1----:R-:W-:Y:S02]  /*eb20*/  SHF.R.U64 R11, R8, R18.reuse, R3.reuse ;  /* 0x00000012080b7219 */ /* 0x182fe40000001203 */
[-C--:B------:R-:W-:Y:S02]  /*eb30*/  SHF.L.U32 R5, R5, R18.reuse, RZ ;  /* 0x0000001205057219 */ /* 0x080fe400000006ff */
[-C--:B------:R-:W-:Y:S01]  /*eb40*/  SHF.R.U32.HI R3, RZ, R18.reuse, R3 ;  /* 0x00000012ff037219 */ /* 0x080fe20000011603 */
[----:B------:R-:W-:Y:S01]  /*eb50*/  IMAD.MOV.U32 R2, RZ, RZ, R11 ;  /* 0x000000ffff027224 */ /* 0x000fe200078e000b */
[----:B------:R-:W-:Y:S01]  /*eb60*/  SHF.L.U32 R34, R7, R18, RZ ;  /* 0x0000001207227219 */ /* 0x000fe200000006ff */
[----:B------:R-:W1:Y:S01]  /*eb70*/  LDC R22, c[0x0][0x638] ;  /* 0x00018e00ff167b82 */ /* 0x000e620000000800 */
[----:B------:R-:W-:-:S07]  /*eb80*/  LOP3.LUT R17, RZ, R5, RZ, 0x33, !PT ;  /* 0x00000005ff117212 */ /* 0x000fce00078e33ff */
[----:B------:R-:W0:Y:S01]  /*eb90*/  LDC R23, c[0x0][0x610] ;  /* 0x00018400ff177b82 */ /* 0x000e220000000800 */
[----:B--2---:R-:W-:Y:S05]  /*eba0*/  @!P0 BRA `(.L_x_299) ;  /* 0x0000000000288947 */ /* 0x004fea0003800000 */
[----:B------:R-:W2:Y:S02]  /*ebb0*/  LDC R0, c[0x0][0x64c] ;  /* 0x00019300ff007b82 */ /* 0x000ea40000000800 */
[----:B--2---:R-:W-:-:S05]  /*ebc0*/  IADD3 R7, P0, R11, R0, RZ ;  /* 0x000000000b077210 */ /* 0x004fca0007f1e0ff */
        /* <DEDUP_REMOVED lines=8> */
.L_x_299:
[----:B0-----:R-:W-:Y:S01]  /*ec50*/  SHF.R.U64 R0, R2, R19, R3 ;  /* 0x0000001302007219 */ /* 0x001fe20000001203 */
[----:B------:R-:W-:Y:S01]  /*ec60*/  VIADD R3, R14, 0xffffffff ;  /* 0xffffffff0e037836 */ /* 0x000fe20000000000 */
[----:B------:R-:W-:Y:S01]  /*ec70*/  LOP3.LUT R5, R8, R17, RZ, 0xc0, !PT ;  /* 0x0000001108057212 */ /* 0x000fe200078ec0ff */
[----:B------:R-:W-:Y:S01]  /*ec80*/  IMAD.MOV R12, RZ, RZ, -R12 ;  /* 0x000000ffff0c7224 */ /* 0x000fe200078e0a0c */
[----:B------:R-:W-:Y:S01]  /*ec90*/  R2UR UR23, R24 ;  /* 0x00000000181772ca */ /* 0x000fe200000e0000 */
[----:B------:R-:W-:Y:S01]  /*eca0*/  IMAD.MOV R2, RZ, RZ, -R0 ;  /* 0x000000ffff027224 */ /* 0x000fe200078e0a00 */
[----:B------:R-:W-:Y:S01]  /*ecb0*/  LOP3.LUT R3, R10, R3, RZ, 0xc0, !PT ;  /* 0x000000030a037212 */ /* 0x000fe200078ec0ff */
[----:B------:R-:W-:Y:S02]  /*ecc0*/  IMAD R34, R34, R0, R5 ;  /* 0x0000000022227224 */ /* 0x000fe400078e0205 */
[----:B------:R-:W-:Y:S02]  /*ecd0*/  @P2 IMAD R15, R13, R12, R16 ;  /* 0x0000000c0d0f2224 */ /* 0x000fe400078e0210 */
[----:B-1----:R-:W-:-:S02]  /*ece0*/  IMAD R0, R2, R22, R11 ;  /* 0x0000001602007224 */ /* 0x002fc400078e020b */
[----:B------:R-:W-:Y:S02]  /*ecf0*/  IMAD R34, R34, R23, R15 ;  /* 0x0000001722227224 */ /* 0x000fe400078e020f */
[----:B------:R-:W-:Y:S02]  /*ed00*/  IMAD R3, R0, R14, R3 ;  /* 0x0000000e00037224 */ /* 0x000fe400078e0203 */
[----:B------:R-:W-:-:S03]  /*ed10*/  IMAD.MOV.U32 R0, RZ, RZ, 0x1 ;  /* 0x00000001ff007424 */ /* 0x000fc600078e00ff */
[----:B------:R-:W-:Y:S02]  /*ed20*/  SEL R2, R3, R34, !P2 ;  /* 0x0000002203027207 */ /* 0x000fe40005000000 */
[----:B------:R-:W-:-:S03]  /*ed30*/  SEL R34, R34, R3, !P2 ;  /* 0x0000000322227207 */ /* 0x000fc60005000000 */
[----:B------:R2:W-:Y:S04]  /*ed40*/  STL [R1+0x88], R2 ;  /* 0x0000880201007387 */ /* 0x0005e80000100800 */
.L_x_297:
[----:B------:R0:W-:Y:S01]  /*ed50*/  STL [R1+0x8c], R34 ;  /* 0x00008c2201007387 */ /* 0x0001e20000100800 */
[----:B------:R-:W-:-:S13]  /*ed60*/  LOP3.LUT P0, RZ, R0, 0xff, RZ, 0xc0, !PT ;  /* 0x000000ff00ff7812 */ /* 0x000fda000780c0ff */
[----:B0-----:R-:W-:Y:S05]  /*ed70*/  @P0 BRA `(.L_x_300) ;  /* 0xffffff2400d80947 */ /* 0x001fea000383ffff */
[----:B------:R-:W-:Y:S05]  /*ed80*/  EXIT ;  /* 0x000000000000794d */ /* 0x000fea0003800000 */
.L_x_8:
[----:B------:R-:W2:Y:S01]  /*ed90*/  LDL R18, [R1+0x84] ;  /* 0x0000840001127983 */ /* 0x000ea20000100800 */
[----:B------:R-:W-:-:S03]  /*eda0*/  ULDC.64 UR4, c[0x0][0x650] ;  /* 0x0001940000047ab9 */ /* 0x000fc60000000a00 */
[----:B------:R-:W3:Y:S01]  /*edb0*/  LDL R22, [R1+0x80] ;  /* 0x0000800001167983 */ /* 0x000ee20000100800 */
[----:B------:R-:W-:Y:S01]  /*edc0*/  PRMT R4, RZ, 0x7610, R4 ;  /* 0x00007610ff047816 */ /* 0x000fe20000000004 */
[----:B------:R-:W-:Y:S02]  /*edd0*/  IMAD.MOV.U32 R5, RZ, RZ, -0x1 ;  /* 0xffffffffff057424 */ /* 0x000fe400078e00ff */
[----:B------:R-:W-:Y:S02]  /*ede0*/  IMAD.MOV.U32 R14, RZ, RZ, -0x1 ;  /* 0xffffffffff0e7424 */ /* 0x000fe400078e00ff */
[----:B------:R-:W-:Y:S01]  /*edf0*/  IMAD.MOV.U32 R6, RZ, RZ, -0x1 ;  /* 0xffffffffff067424 */ /* 0x000fe200078e00ff */
[----:B--2---:R-:W-:-:S04]  /*ee00*/  ISETP.GE.U32.AND P0, PT, R18, UR4, PT ;  /* 0x0000000412007c0c */ /* 0x004fc8000bf06070 */
[----:B---3--:R-:W-:-:S13]  /*ee10*/  ISETP.GE.U32.AND.EX P0, PT, R22, UR5, PT, P0 ;  /* 0x0000000516007c0c */ /* 0x008fda000bf06100 */
[----:B------:R-:W-:Y:S05]  /*ee20*/  @P0 BRA `(.L_x_301) ;  /* 0x00000004002c0947 */ /* 0x000fea0003800000 */
        /* <DEDUP_REMOVED lines=18> */
.L_x_302:
[----:B------:R-:W1:Y:S01]  /*ef50*/  LDC.64 R20, c[0x0][0x640] ;  /* 0x00019000ff147b82 */ /* 0x000e620000000a00 */
[-CC-:B------:R-:W-:Y:S01]  /*ef60*/  SHF.R.U64 R15, R8, R10.reuse, R9.reuse ;  /* 0x0000000a080f7219 */ /* 0x180fe20000001209 */
[----:B------:R-:W-:Y:S01]  /*ef70*/  IMAD.MOV.U32 R24, RZ, RZ, 0x1 ;  /* 0x00000001ff187424 */ /* 0x000fe200078e00ff */
[----:B------:R-:W-:Y:S02]  /*ef80*/  SHF.R.U32.HI R4, RZ, R10, R9 ;  /* 0x0000000aff047219 */ /* 0x000fe40000011609 */
[----:B------:R-:W-:-:S03]  /*ef90*/  IADD3 R7, P0, RZ, -R15, RZ ;  /* 0x8000000fff077210 */ /* 0x000fc60007f1e0ff */
[----:B------:R-:W2:Y:S02]  /*efa0*/  LDC R8, c[0x0][0x618] ;  /* 0x00018600ff087b82 */ /* 0x000ea40000000800 */
[----:B------:R-:W-:Y:S02]  /*efb0*/  IMAD.X R5, RZ, RZ, ~R4, P0 ;  /* 0x000000ffff057224 */ /* 0x000fe400000e0e04 */
[----:B------:R-:W-:Y:S02]  /*efc0*/  IMAD.MOV.U32 R4, RZ, RZ, R18 ;  /* 0x000000ffff047224 */ /* 0x000fe400078e0012 */
[-C--:B------:R-:W-:Y:S02]  /*efd0*/  IMAD R6, R5, R16.reuse, RZ ;  /* 0x0000001005067224 */ /* 0x080fe400078e02ff */
[----:B------:R-:W3:Y:S01]  /*efe0*/  LDC R14, c[0x0][0x608] ;  /* 0x00018200ff0e7b82 */ /* 0x000ee20000000800 */
[----:B------:R-:W-:Y:S02]  /*eff0*/  IMAD.MOV.U32 R5, RZ, RZ, R22 ;  /* 0x000000ffff057224 */ /* 0x000fe400078e0016 */
[----:B------:R-:W-:-:S05]  /*f000*/  IMAD.WIDE.U32 R4, R7, R16, R4 ;  /* 0x0000001007047225 */ /* 0x000fca00078e0004 */
[----:B0-----:R-:W0:Y:S01]  /*f010*/  LDC R19, c[0x0][0x658] ;  /* 0x00019600ff137b82 */ /* 0x001e220000000800 */
[----:B------:R-:W-:Y:S01]  /*f020*/  IMAD R7, R7, R17, R6 ;  /* 0x0000001107077224 */ /* 0x000fe200078e0206 */
[----:B-1----:R-:W-:Y:S01]  /*f030*/  ISETP.NE.U32.AND P0, PT, R20, RZ, PT ;  /* 0x000000ff1400720c */ /* 0x002fe20003f05070 */
[----:B------:R-:W-:Y:S02]  /*f040*/  IMAD.MOV.U32 R6, RZ, RZ, -0x1 ;  /* 0xffffffffff067424 */ /* 0x000fe400078e00ff */
[----:B------:R-:W-:Y:S01]  /*f050*/  IMAD.IADD R5, R5, 0x1, R7 ;  /* 0x0000000105057824 */ /* 0x000fe200078e0207 */
[----:B------:R-:W-:Y:S02]  /*f060*/  ISETP.NE.AND.EX P0, PT, R21, RZ, PT, P0 ;  /* 0x000000ff1500720c */ /* 0x000fe40003f05300 */
[----:B------:R-:W1:Y:S02]  /*f070*/  LDC R16, c[0x0][0x600] ;  /* 0x00018000ff107b82 */ /* 0x000e640000000800 */
[----:B--2---:R-:W-:-:S02]  /*f080*/  SHF.R.U64 R10, R4, R8, R5 ;  /* 0x00000008040a7219 */ /* 0x004fc40000001205 */
[----:B------:R-:W-:-:S04]  /*f090*/  SHF.R.U32.HI R5, RZ, R8, R5 ;  /* 0x00000008ff057219 */ /* 0x000fc80000011605 */
[----:B------:R-:W2:Y:S01]  /*f0a0*/  LDC R18, c[0x0][0x648] ;  /* 0x00019200ff127b82 */ /* 0x000ea20000000800 */
[-CC-:B---3--:R-:W-:Y:S02]  /*f0b0*/  SHF.R.U64 R17, R10, R14.reuse, R5.reuse ;  /* 0x0000000e0a117219 */ /* 0x188fe40000001205 */
[----:B------:R-:W-:-:S05]  /*f0c0*/  SHF.R.U32.HI R4, RZ, R14, R5 ;  /* 0x0000000eff047219 */ /* 0x000fca0000011605 */
[----:B------:R-:W3:Y:S01]  /*f0d0*/  LDC R22, c[0x0][0x638] ;  /* 0x00018e00ff167b82 */ /* 0x000ee20000000800 */
[-CC-:B0-----:R-:W-:Y:S02]  /*f0e0*/  SHF.R.U64 R14, R17, R19.reuse, R4.reuse ;  /* 0x00000013110e7219 */ /* 0x181fe40000001204 */
[-C--:B------:R-:W-:Y:S02]  /*f0f0*/  SHF.L.U32 R6, R6, R19.reuse, RZ ;  /* 0x0000001306067219 */ /* 0x080fe400000006ff */
[----:B------:R-:W-:Y:S01]  /*f100*/  SHF.R.U32.HI R5, RZ, R19, R4 ;  /* 0x00000013ff057219 */ /* 0x000fe20000011604 */
[----:B------:R-:W-:Y:S01]  /*f110*/  IMAD.MOV.U32 R4, RZ, RZ, R14 ;  /* 0x000000ffff047224 */ /* 0x000fe200078e000e */
[----:B------:R-:W-:Y:S01]  /*f120*/  LOP3.LUT R26, RZ, R6, RZ, 0x33, !PT ;  /* 0x00000006ff1a7212 */ /* 0x000fe200078e33ff */
[----:B------:R-:W0:Y:S01]  /*f130*/  LDC R23, c[0x0][0x610] ;  /* 0x00018400ff177b82 */ /* 0x000e220000000800 */
[----:B------:R-:W-:Y:S05]  /*f140*/  @!P0 BRA `(.L_x_303) ;  /* 0x0000000000288947 */ /* 0x000fea0003800000 */
        /* <DEDUP_REMOVED lines=10> */
.L_x_303:
[----:B--2---:R-:W-:Y:S01]  /*f1f0*/  SHF.R.U64 R4, R4, R18, R5 ;  /* 0x0000001204047219 */ /* 0x004fe20000001205 */
[----:B-1----:R-:W-:Y:S01]  /*f200*/  VIADD R7, R16, 0xffffffff ;  /* 0xffffffff10077836 */ /* 0x002fe20000000000 */
[----:B------:R-:W-:Y:S01]  /*f210*/  SHF.L.U32 R24, R24, R19, RZ ;  /* 0x0000001318187219 */ /* 0x000fe200000006ff */
[----:B------:R-:W-:Y:S01]  /*f220*/  @P2 IMAD R0, R11, R12, R2 ;  /* 0x0000000c0b002224 */ /* 0x000fe200078e0202 */
[----:B------:R-:W-:Y:S01]  /*f230*/  LOP3.LUT R3, R17, R26, RZ, 0xc0, !PT ;  /* 0x0000001a11037212 */ /* 0x000fe200078ec0ff */
[----:B------:R-:W-:Y:S01]  /*f240*/  IMAD.MOV R5, RZ, RZ, -R4 ;  /* 0x000000ffff057224 */ /* 0x000fe200078e0a04 */
[----:B------:R-:W-:Y:S01]  /*f250*/  LOP3.LUT R7, R10, R7, RZ, 0xc0, !PT ;  /* 0x000000070a077212 */ /* 0x000fe200078ec0ff */
[----:B------:R-:W-:Y:S02]  /*f260*/  IMAD.MOV.U32 R6, RZ, RZ, R15 ;  /* 0x000000ffff067224 */ /* 0x000fe400078e000f */
[----:B------:R-:W-:Y:S02]  /*f270*/  IMAD R3, R24, R4, R3 ;  /* 0x0000000418037224 */ /* 0x000fe400078e0203 */
[----:B---3--:R-:W-:-:S02]  /*f280*/  IMAD R2, R5, R22, R14 ;  /* 0x0000001605027224 */ /* 0x008fc400078e020e */
[----:B0-----:R-:W-:Y:S02]  /*f290*/  IMAD R0, R3, R23, R0 ;  /* 0x0000001703007224 */ /* 0x001fe400078e0200 */
[----:B------:R-:W-:Y:S02]  /*f2a0*/  IMAD R5, R2, R16, R7 ;  /* 0x0000001002057224 */ /* 0x000fe400078e0207 */
[----:B------:R-:W-:-:S03]  /*f2b0*/  IMAD.MOV.U32 R4, RZ, RZ, 0x1 ;  /* 0x00000001ff047424 */ /* 0x000fc600078e00ff */
[----:B------:R-:W-:Y:S02]  /*f2c0*/  SEL R14, R5, R0, !P2 ;  /* 0x00000000050e7207 */ /* 0x000fe40005000000 */
[----:B------:R-:W-:-:S07]  /*f2d0*/  SEL R5, R0, R5, !P2 ;  /* 0x0000000500057207 */ /* 0x000fce0005000000 */
.L_x_301:
[----:B------:R-:W-:-:S08]  /*f2e0*/  NOP ;  /* 0x0000000000007918 */ /* 0x000fd00000000000 */
[----:B0-----:R-:W0:-:S00]  /*f2f0*/  USETMAXREG.DEALLOC.CTAPOOL 0x28 ;  /* 0x00000028000079c8 */ /* 0x001e0000080e0500 */
[----:B------:R-:W-:-:S13]  /*f300*/  ISETP.NE.AND P0, PT, RZ, UR8, PT ;  /* 0x00000008ff007c0c */ /* 0x000fda000bf05270 */
[----:B------:R-:W-:Y:S05]  /*f310*/  @P0 EXIT ;  /* 0x000000000000094d */ /* 0x000fea0003800000 */
[----:B0-----:R-:W-:Y:S01]  /*f320*/  LOP3.LUT P0, RZ, R4, 0xff, RZ, 0xc0, !PT ;  /* 0x000000ff04ff7812 */ /* 0x001fe2000780c0ff */
[----:B------:R-:W-:Y:S02]  /*f330*/  IMAD.MOV.U32 R0, RZ, RZ, 0x1 ;  /* 0x00000001ff007424 */ /* 0x000fe400078e00ff */
[----:B------:R-:W-:-:S10]  /*f340*/  IMAD.MOV.U32 R10, RZ, RZ, RZ ;  /* 0x000000ffff0a7224 */ /* 0x000fd400078e00ff */
[----:B------:R-:W-:Y:S05]  /*f350*/  @!P0 BRA `(.L_x_304) ;  /* 0x0000000c00608947 */ /* 0x000fea0003800000 */
[----:B------:R-:W0:Y:S01]  /*f360*/  S2R R8, SR_CgaCtaId ;  /* 0x0000000000087919 */ /* 0x000e220000008800 */
[----:B------:R-:W-:Y:S01]  /*f370*/  ULDC UR4, c[0x0][0x28c] ;  /* 0x0000a30000047ab9 */ /* 0x000fe20000000800 */
[----:B------:R-:W-:Y:S01]  /*f380*/  ULDC UR6, c[0x0][0x658] ;  /* 0x0001960000067ab9 */ /* 0x000fe20000000800 */
[----:B------:R-:W-:Y:S01]  /*f390*/  UIADD3 UR10, UR4, 0x1f, URZ ;  /* 0x0000001f040a7890 */ /* 0x000fe2000fffe03f */
[----:B------:R-:W-:Y:S01]  /*f3a0*/  BSSY B0, `(.L_x_304) ;  /* 0x00000d3000007945 */ /* 0x000fe20003800000 */
[----:B------:R-:W-:Y:S01]  /*f3b0*/  UMOV UR7, 0xffffffff ;  /* 0xffffffff00077882 */ /* 0x000fe20000000000 */
[----:B------:R-:W-:Y:S01]  /*f3c0*/  ULDC UR5, c[0x0][0x600] ;  /* 0x0001800000057ab9 */ /* 0x000fe20000000800 */
[----:B------:R-:W-:Y:S01]  /*f3d0*/  UMOV UR9, 0x1 ;  /* 0x0000000100097882 */ /* 0x000fe20000000000 */
[----:B------:R-:W-:Y:S01]  /*f3e0*/  USHF.L.U32 UR7, UR7, UR6, URZ ;  /* 0x0000000607077299 */ /* 0x000fe2000800063f */
[----:B------:R-:W-:Y:S01]  /*f3f0*/  IMAD.MOV.U32 R12, RZ, RZ, 0x1 ;  /* 0x00000001ff0c7424 */ /* 0x000fe200078e00ff */
[----:B------:R-:W-:Y:S01]  /*f400*/  UIADD3 UR4, UR5, -0x1, URZ ;  /* 0xffffffff05047890 */ /* 0x000fe2000fffe03f */
[----:B------:R-:W-:Y:S01]  /*f410*/  IMAD.MOV.U32 R0, RZ, RZ, 0x1 ;  /* 0x00000001ff007424 */ /* 0x000fe200078e00ff */
[----:B------:R-:W-:Y:S01]  /*f420*/  USHF.R.S32.HI UR11, URZ, 0x1f, UR10 ;  /* 0x0000001f3f0b7899 */ /* 0x000fe2000801140a */
[----:B------:R-:W-:Y:S01]  /*f430*/  IMAD.MOV.U32 R10, RZ, RZ, RZ ;  /* 0x000000ffff0a7224 */ /* 0x000fe200078e00ff */
[----:B------:R-:W-:Y:S01]  /*f440*/  ULDC UR8, c[0x0][0xc] ;  /* 0x0000030000087ab9 */ /* 0x000fe20000000800 */
[----:B------:R-:W-:-:S02]  /*f450*/  USHF.L.U32 UR5, UR9, UR6, URZ ;  /* 0x0000000609057299 */ /* 0x000fc4000800063f */
[----:B------:R-:W-:Y:S01]  /*f460*/  ULEA.HI UR11, UR11, UR10, URZ, 0x5 ;  /* 0x0000000a0b0b7291 */ /* 0x000fe2000f8f283f */
[----:B------:R-:W-:Y:S01]  /*f470*/  ULDC UR9, c[0x0][0x10] ;  /* 0x0000040000097ab9 */ /* 0x000fe20000000800 */
[----:B------:R-:W-:Y:S02]  /*f480*/  ULOP3.LUT UR6, URZ, UR7, URZ, 0x33, !UPT ;  /* 0x000000073f067292 */ /* 0x000fe4000f8e333f */
[----:B------:R-:W-:Y:S01]  /*f490*/  UIMAD.WIDE.U32 UR8, UR8, UR9, URZ ;  /* 0x00000009080872a5 */ /* 0x000fe2000f8e003f */
[----:B------:R-:W-:Y:S01]  /*f4a0*/  ULDC UR7, c[0x0][0x14] ;  /* 0x0000050000077ab9 */ /* 0x000fe20000000800 */
[----:B------:R-:W-:Y:S02]  /*f4b0*/  USHF.R.S32.HI UR20, URZ, 0x5, UR11 ;  /* 0x000000053f147899 */ /* 0x000fe4000801140b */
[----:B------:R-:W-:Y:S02]  /*f4c0*/  UIMAD.WIDE.U32 UR22, UR8, UR7, URZ ;  /* 0x00000007081672a5 */ /* 0x000fe4000f8e003f */
[----:B------:R-:W-:-:S02]  /*f4d0*/  UIMAD UR18, UR9, UR7, URZ ;  /* 0x00000007091272a4 */ /* 0x000fc4000f8e023f */
[----:B------:R-:W-:Y:S01]  /*f4e0*/  ULOP3.LUT UR26, UR13, 0x2, URZ, 0xfc, !UPT ;  /* 0x000000020d1a7892 */ /* 0x000fe2000f8efc3f */
[C---:B0-----:R-:W-:Y:S01]  /*f4f0*/  IMAD.SHL.U32 R9, R8.reuse, 0x80, RZ ;  /* 0x0000008008097824 */ /* 0x041fe200078e00ff */
[----:B------:R-:W-:Y:S01]  /*f500*/  UIADD3 UR18, UR23, UR18, URZ ;  /* 0x0000001217127290 */ /* 0x000fe2000fffe03f */
[----:B------:R-:W-:Y:S01]  /*f510*/  IMAD.SHL.U32 R8, R8, 0x1000, RZ ;  /* 0x0000100008087824 */ /* 0x000fe200078e00ff */
[----:B------:R-:W-:Y:S02]  /*f520*/  UIADD3 UR27, UR20, 0x1, URZ ;  /* 0x00000001141b7890 */ /* 0x000fe4000fffe03f */
[----:B------:R-:W-:Y:S01]  /*f530*/  LOP3.LUT R9, R9, 0x80, RZ, 0xc0, !PT ;  /* 0x0000008009097812 */ /* 0x000fe200078ec0ff */
[----:B------:R-:W-:Y:S01]  /*f540*/  ULDC.64 UR24, c[0x0][0x198] ;  /* 0x0000660000187ab9 */ /* 0x000fe20000000a00 */
[----:B------:R-:W-:-:S08]  /*f550*/  LOP3.LUT R8, R8, 0x1000, RZ, 0xc0, !PT ;  /* 0x0000100008087812 */ /* 0x000fd000078ec0ff */
.L_x_315:
[----:B------:R-:W-:-:S03]  /*f560*/  UMOV UR7, 0xffffffff ;  /* 0xffffffff00077882 */ /* 0x000fc60000000000 */
[----:B------:R-:W-:Y:S05]  /*f570*/  BRA.DIV UR7, `(.L_x_305) ;  /* 0x0000001607cc7947 */ /* 0x000fea000b800000 */
[----:B------:R-:W-:-:S13]  /*f580*/  ELECT P0, URZ, PT ;  /* 0x00000000003f782f */ /* 0x000fda0003800000 */
.L_x_340:
[----:B------:R-:W0:Y:S01]  /*f590*/  LDC R2, c[0x0][0x28c] ;  /* 0x0000a300ff027b82 */ /* 0x000e220000000800 */
[----:B------:R-:W-:Y:S01]  /*f5a0*/  BSSY B1, `(.L_x_306) ;  /* 0x000003a000017945 */ /* 0x000fe20003800000 */
[----:B0-----:R-:W-:-:S13]  /*f5b0*/  ISETP.LT.OR P0, PT, R2, 0x1, !P0 ;  /* 0x000000010200780c */ /* 0x001fda0004701670 */
[----:B------:R-:W-:Y:S05]  /*f5c0*/  @P0 BRA `(.L_x_307) ;  /* 0x0000000000dc0947 */ /* 0x000fea0003800000 */
[----:B------:R-:W-:Y:S02]  /*f5d0*/  IMAD R14, R14, 0x100, R9 ;  /* 0x000001000e0e7824 */ /* 0x000fe400078e0209 */
[----:B------:R-:W-:Y:S02]  /*f5e0*/  IMAD.SHL.U32 R7, R5, 0x80, RZ ;  /* 0x0000008005077824 */ /* 0x000fe400078e00ff */
[----:B------:R-:W-:Y:S02]  /*f5f0*/  IMAD.MOV.U32 R13, RZ, RZ, RZ ;  /* 0x000000ffff0d7224 */ /* 0x000fe400078e00ff */
[----:B------:R-:W-:Y:S02]  /*f600*/  IMAD.U32 R15, RZ, RZ, UR27 ;  /* 0x0000001bff0f7e24 */ /* 0x000fe4000f8e00ff */
[----:B------:R-:W-:Y:S02]  /*f610*/  IMAD.MOV.U32 R2, RZ, RZ, R0 ;  /* 0x000000ffff027224 */ /* 0x000fe400078e0000 */
[----:B------:R-:W-:-:S07]  /*f620*/  IMAD.MOV.U32 R3, RZ, RZ, R10 ;  /* 0x000000ffff037224 */ /* 0x000fce00078e000a */
.L_x_310:
[----:B------:R-:W0:Y:S01]  /*f630*/  S2R R5, SR_CgaCtaId ;  /* 0x0000000000057919 */ /* 0x000e220000008800 */
[----:B------:R-:W-:Y:S01]  /*f640*/  MOV R4, 0x400 ;  /* 0x0000040000047802 */ /* 0x000fe20000000f00 */
[----:B------:R-:W1:Y:S03]  /*f650*/  S2R R17, SR_TID.X ;  /* 0x0000000000117919 */ /* 0x000e660000002100 */
[----:B0-----:R-:W-:Y:S02]  /*f660*/  LEA R16, R5, R4, 0x18 ;  /* 0x0000000405107211 */ /* 0x001fe400078ec0ff */
[----:B------:R-:W-:Y:S02]  /*f670*/  SHF.L.U32 R4, R2, 0x1f, RZ ;  /* 0x0000001f02047819 */ /* 0x000fe400000006ff */
[----:B-1----:R-:W-:Y:S01]  /*f680*/  LOP3.LUT P1, RZ, R17, 0x7f, RZ, 0xc0, !PT ;  /* 0x0000007f11ff7812 */ /* 0x002fe2000782c0ff */
[----:B------:R-:W-:-:S04]  /*f690*/  IMAD R11, R3, 0x8, R16 ;  /* 0x00000008030b7824 */ /* 0x000fc800078e0210 */
[----:B------:R-:W0:Y:S08]  /*f6a0*/  SYNCS.PHASECHK.TRANS64.TRYWAIT P0, [R11+URZ+0x90], R4 ;  /* 0x000090040b0075a7 */ /* 0x000e30000800017f */
[----:B------:R-:W1:Y:S01]  /*f6b0*/  @!P1 LDC R5, c[0x0][0x500] ;  /* 0x00014000ff059b82 */ /* 0x000e620000000800 */
[----:B0-----:R-:W-:Y:S05]  /*f6c0*/  @!P0 BRA `(.L_x_308) ;  /* 0x0000001400988947 */ /* 0x001fea0003800000 */
.L_x_341:
[----:B------:R-:W-:Y:S01]  /*f6d0*/  UPRMT UR7, UR26, 0x9910, URZ ;  /* 0x000099101a077896 */ /* 0x000fe2000800003f */
[----:B-1----:R1:W-:Y:S03]  /*f6e0*/  @!P1 SYNCS.ARRIVE.TRANS64 RZ, [R11+URZ], R5 ;  /* 0x000000050bff99a7 */ /* 0x0023e6000800003f */
[----:B------:R-:W-:-:S06]  /*f6f0*/  UISETP.NE.AND UP0, UPT, UR7, 0x2, UPT ;  /* 0x000000020700788c */ /* 0x000fcc000bf05270 */
[----:B------:R-:W-:-:S13]  /*f700*/  PLOP3.LUT P0, PT, PT, PT, UP0, 0x80, 0x0 ;  /* 0x000000000000781c */ /* 0x000fda0003f0f008 */
[----:B-1----:R-:W-:Y:S05]  /*f710*/  @P0 BRA `(.L_x_309) ;  /* 0x0000000000040947 */ /* 0x002fea0003800000 */
[----:B------:R-:W-:Y:S01]  /*f720*/  BPT.TRAP 0x1 ;  /* 0x000000040000795c */ /* 0x000fe20000300000 */
.L_x_309:
[C---:B0-----:R-:W-:Y:S01]  /*f730*/  IMAD R4, R3.reuse, 0x1000, R16 ;  /* 0x0000100003047824 */ /* 0x041fe200078e0210 */
[----:B------:R-:W-:Y:S01]  /*f740*/  R2UR UR19, R16 ;  /* 0x00000000101372ca */ /* 0x000fe200000e0000 */
[----:B------:R-:W-:Y:S01]  /*f750*/  IMAD R5, R3, 0x2000, R8 ;  /* 0x0000200003057824 */ /* 0x000fe200078e0208 */
[----:B------:R-:W-:Y:S01]  /*f760*/  R2UR UR9, R11 ;  /* 0x000000000b0972ca */ /* 0x000fe200000e0000 */
[----:B------:R-:W-:Y:S01]  /*f770*/  VIADD R15, R15, 0xffffffff ;  /* 0xffffffff0f0f7836 */ /* 0x000fe20000000000 */
[----:B------:R-:W-:Y:S01]  /*f780*/  R2UR UR7, R4 ;  /* 0x00000000040772ca */ /* 0x000fe200000e0000 */
[----:B------:R-:W-:Y:S01]  /*f790*/  UIADD3 UR14, UP0, UR24, 0xf0, URZ ;  /* 0x000000f0180e7890 */ /* 0x000fe2000ff1e03f */
[----:B------:R-:W-:Y:S01]  /*f7a0*/  R2UR UR8, R5 ;  /* 0x00000000050872ca */ /* 0x000fe200000e0000 */
[----:B------:R-:W-:Y:S01]  /*f7b0*/  UIADD3 UR28, UP1, UR24, 0x1f0, URZ ;  /* 0x000001f0181c7890 */ /* 0x000fe2000ff3e03f */
[----:B------:R-:W-:Y:S01]  /*f7c0*/  R2UR UR11, R7 ;  /* 0x00000000070b72ca */ /* 0x000fe200000e0000 */
[----:B------:R-:W-:Y:S01]  /*f7d0*/  UIADD3.X UR15, URZ, UR25, URZ, UP0, !UPT ;  /* 0x000000193f0f7290 */ /* 0x000fe200087fe43f */
[----:B------:R-:W-:Y:S01]  /*f7e0*/  R2UR UR10, R13 ;  /* 0x000000000d0a72ca */ /* 0x000fe200000e0000 */
[----:B------:R-:W-:Y:S01]  /*f7f0*/  VIADD R3, R3, 0x1 ;  /* 0x0000000103037836 */ /* 0x000fe20000000000 */
[----:B------:R-:W-:Y:S01]  /*f800*/  R2UR UR12, R6 ;  /* 0x00000000060c72ca */ /* 0x000fe200000e0000 */
[----:B------:R-:W-:Y:S01]  /*f810*/  UIADD3.X UR29, URZ, UR25, URZ, UP1, !UPT ;  /* 0x000000193f1d7290 */ /* 0x000fe20008ffe43f */
[----:B------:R-:W-:Y:S01]  /*f820*/  R2UR UR21, R14 ;  /* 0x000000000e1572ca */ /* 0x000fe200000e0000 */
[----:B------:R-:W-:Y:S01]  /*f830*/  UMOV UR16, 0x0 ;  /* 0x0000000000107882 */ /* 0x000fe20000000000 */
[----:B------:R-:W-:Y:S01]  /*f840*/  ISETP.GT.AND P1, PT, R15, 0x1, PT ;  /* 0x000000010f00780c */ /* 0x000fe20003f24270 */
[----:B------:R-:W-:Y:S01]  /*f850*/  UIADD3 UR7, UR7, 0x200, URZ ;  /* 0x0000020007077890 */ /* 0x000fe2000fffe03f */
[----:B------:R-:W-:Y:S01]  /*f860*/  ISETP.NE.AND P0, PT, R3, 0x12, PT ;  /* 0x000000120300780c */ /* 0x000fe20003f05270 */
[----:B------:R-:W-:Y:S01]  /*f870*/  UIADD3 UR19, UR19, 0x12200, UR8 ;  /* 0x0001220013137890 */ /* 0x000fe2000fffe008 */
[----:B------:R-:W-:Y:S01]  /*f880*/  VIADD R13, R13, 0x20 ;  /* 0x000000200d0d7836 */ /* 0x000fe20000000000 */
[----:B------:R-:W-:Y:S01]  /*f890*/  UMOV UR17, 0x10000000 ;  /* 0x1000000000117882 */ /* 0x000fe20000000000 */
[----:B------:R-:W-:Y:S01]  /*f8a0*/  UMOV UR30, 0x30000 ;  /* 0x00030000001e7882 */ /* 0x000fe20000000000 */
[----:B------:R-:W-:Y:S01]  /*f8b0*/  SEL R5, RZ, 0x1, P0 ;  /* 0x00000001ff057807 */ /* 0x000fe20000000000 */
[----:B------:R-:W-:Y:S01]  /*f8c0*/  UMOV UR8, UR7 ;  /* 0x0000000700087c82 */ /* 0x000fe20008000000 */
[----:B------:R-:W-:Y:S01]  /*f8d0*/  SEL R3, R3, RZ, P0 ;  /* 0x000000ff03037207 */ /* 0x000fe20000000000 */
[----:B------:R0:W-:Y:S01]  /*f8e0*/  UTMALDG.3D [UR8], [UR14], desc[UR16] ;  /* 0x000010080e0075b4 */ /* 0x0001e20008011000 */
[----:B------:R-:W-:Y:S01]  /*f8f0*/  LOP3.LUT R2, R2, R5, RZ, 0x3c, !PT ;  /* 0x0000000502027212 */ /* 0x000fe200078e3cff */
[----:B0-----:R-:W-:Y:S01]  /*f900*/  UMOV UR11, UR21 ;  /* 0x00000015000b7c82 */ /* 0x001fe20008000000 */
[----:B------:R-:W-:-:S02]  /*f910*/  UMOV UR8, UR19 ;  /* 0x0000001300087c82 */ /* 0x000fc40008000000 */
[----:B------:R0:W-:Y:S02]  /*f920*/  UTMALDG.3D.MULTICAST [UR8], [UR28], UR30, desc[UR16] ;  /* 0x000010081c0073b4 */ /* 0x0001e4000801181e */
[----:B0-----:R-:W-:Y:S05]  /*f930*/  @P1 BRA `(.L_x_310) ;  /* 0xfffffffc003c1947 */ /* 0x001fea000383ffff */
.L_x_307:
[----:B------:R-:W-:Y:S05]  /*f940*/  BSYNC B1 ;  /* 0x0000000000017941 */ /* 0x000fea0003800000 */
.L_x_306:
[----:B------:R-:W2:Y:S01]  /*f950*/  LDL.LU R17, [R1+0x80] ;  /* 0x0000800001117983 */ /* 0x000ea20000300800 */
[----:B------:R-:W-:Y:S01]  /*f960*/  LOP3.LUT P1, RZ, R12, 0xff, RZ, 0xc0, !PT ;  /* 0x000000ff0cff7812 */ /* 0x000fe2000782c0ff */
[----:B------:R-:W-:Y:S01]  /*f970*/  VIADD R10, R10, UR20 ;  /* 0x000000140a0a7c36 */ /* 0x000fe20008000000 */
[----:B------:R-:W-:Y:S01]  /*f980*/  ULDC.64 UR8, c[0x0][0x650] ;  /* 0x0001940000087ab9 */ /* 0x000fe20000000a00 */
[----:B------:R-:W3:Y:S01]  /*f990*/  LDL.LU R16, [R1+0x84] ;  /* 0x0000840001107983 */ /* 0x000ee20000300800 */
[----:B------:R-:W-:Y:S01]  /*f9a0*/  IMAD.U32 R5, RZ, RZ, UR20 ;  /* 0x00000014ff057e24 */ /* 0x000fe2000f8e00ff */
[----:B------:R-:W-:Y:S01]  /*f9b0*/  UISETP.GE.U32.AND UP0, UPT, UR20, 0x12, UPT ;  /* 0x000000121400788c */ /* 0x000fe2000bf06070 */
[----:B------:R-:W-:Y:S01]  /*f9c0*/  ISETP.GT.U32.AND P0, PT, R10, 0x11, PT ;  /* 0x000000110a00780c */ /* 0x000fe20003f04070 */
[----:B------:R-:W-:Y:S01]  /*f9d0*/  BSSY B1, `(.L_x_311) ;  /* 0x000006d000017945 */ /* 0x000fe20003800000 */
[----:B------:R-:W-:Y:S01]  /*f9e0*/  IMAD.MOV.U32 R14, RZ, RZ, -0x1 ;  /* 0xffffffffff0e7424 */ /* 0x000fe200078e00ff */
[----:B------:R-:W-:Y:S01]  /*f9f0*/  PRMT R12, RZ, 0x7610, R12 ;  /* 0x00007610ff0c7816 */ /* 0x000fe2000000000c */
[----:B------:R-:W-:Y:S01]  /*fa00*/  IMAD.MOV.U32 R6, RZ, RZ, -0x1 ;  /* 0xffffffffff067424 */ /* 0x000fe200078e00ff */
[----:B------:R-:W-:-:S02]  /*fa10*/  ISETP.LT.U32.AND P0, PT, R5, 0x12, P0 ;  /* 0x000000120500780c */ /* 0x000fc40000701070 */
[----:B------:R-:W0:Y:S01]  /*fa20*/  @P1 S2R R3, SR_CgaCtaId ;  /* 0x0000000000031919 */ /* 0x000e220000008800 */
[----:B------:R-:W-:Y:S02]  /*fa30*/  @P1 MOV R2, 0x400 ;  /* 0x0000040000021802 */ /* 0x000fe40000000f00 */
[----:B------:R-:W-:Y:S02]  /*fa40*/  PLOP3.LUT P3, PT, PT, PT, UP0, 0x80, 0x0 ;  /* 0x000000000000781c */ /* 0x000fe40003f6f008 */
[----:B0-----:R-:W-:Y:S01]  /*fa50*/  @P1 LEA R4, R3, R2, 0x18 ;  /* 0x0000000203041211 */ /* 0x001fe200078ec0ff */
[----:B------:R-:W-:-:S03]  /*fa60*/  IMAD.WIDE.U32 R2, R10, 0x38e38e39, RZ ;  /* 0x38e38e390a027825 */ /* 0x000fc600078e00ff */
[----:B------:R0:W-:Y:S02]  /*fa70*/  @P1 SYNCS.ARRIVE.TRANS64.A1T0 RZ, [R4+URZ+0x138], RZ ;  /* 0x000138ff04ff19a7 */ /* 0x0001e4000810003f */
[----:B------:R-:W-:Y:S02]  /*fa80*/  SHF.R.U32.HI R5, RZ, 0x2, R3 ;  /* 0x00000002ff057819 */ /* 0x000fe40000011603 */
[----:B------:R-:W-:Y:S02]  /*fa90*/  SEL R3, RZ, 0x1, !P0 ;  /* 0x00000001ff037807 */ /* 0x000fe40004000000 */
[----:B------:R-:W-:Y:S01]  /*faa0*/  PRMT R2, RZ, 0x7610, R2 ;  /* 0x00007610ff027816 */ /* 0x000fe20000000002 */
[----:B------:R-:W-:Y:S01]  /*fab0*/  IMAD R10, R5, -0x12, R10 ;  /* 0xffffffee050a7824 */ /* 0x000fe200078e020a */
[----:B------:R-:W-:-:S04]  /*fac0*/  LOP3.LUT R0, R0, R3, RZ, 0x3c, !PT ;  /* 0x0000000300007212 */ /* 0x000fc800078e3cff */
[----:B------:R-:W-:Y:S01]  /*fad0*/  @P3 LOP3.LUT R0, R0, 0x1, R5, 0x78, !PT ;  /* 0x0000000100003812 */ /* 0x000fe200078e7805 */
[----:B------:R-:W-:Y:S01]  /*fae0*/  IMAD.MOV.U32 R5, RZ, RZ, -0x1 ;  /* 0xffffffffff057424 */ /* 0x000fe200078e00ff */
[----:B---3--:R-:W-:-:S04]  /*faf0*/  IADD3 R16, P1, R16, UR22, RZ ;  /* 0x0000001610107c10 */ /* 0x008fc8000ff3e0ff */
[----:B--2---:R-:W-:Y:S01]  /*fb00*/  IADD3.X R17, R17, UR18, RZ, P1, !PT ;  /* 0x0000001211117c10 */ /* 0x004fe20008ffe4ff */
[----:B------:R0:W-:Y:S01]  /*fb10*/  STL [R1+0x84], R16 ;  /* 0x0000841001007387 */ /* 0x0001e20000100800 */
[----:B------:R-:W-:-:S03]  /*fb20*/  ISETP.GE.U32.AND P0, PT, R16, UR8, PT ;  /* 0x0000000810007c0c */ /* 0x000fc6000bf06070 */
[----:B------:R0:W-:Y:S01]  /*fb30*/  STL [R1+0x80], R17 ;  /* 0x0000801101007387 */ /* 0x0001e20000100800 */
[----:B------:R-:W-:-:S13]  /*fb40*/  ISETP.GE.U32.AND.EX P0, PT, R17, UR9, PT, P0 ;  /* 0x0000000911007c0c */ /* 0x000fda000bf06100 */
[----:B0-----:R-:W-:Y:S05]  /*fb50*/  @P0 BRA `(.L_x_312) ;  /* 0x0000000400500947 */ /* 0x001fea0003800000 */
[----:B------:R-:W-:Y:S01]  /*fb60*/  ULDC.64 UR8, c[0x0][0x628] ;  /* 0x00018a0000087ab9 */ /* 0x000fe20000000a00 */
[----:B------:R-:W0:Y:S01]  /*fb70*/  S2R R13, SR_CTAID.X ;  /* 0x00000000000d7919 */ /* 0x000e220000002500 */
[----:B------:R-:W-:Y:S01]  /*fb80*/  ISETP.NE.U32.AND P0, PT, RZ, UR8, PT ;  /* 0x00000008ff007c0c */ /* 0x000fe2000bf05070 */
[----:B------:R-:W-:Y:S01]  /*fb90*/  ULDC UR10, c[0x0][0x630] ;  /* 0x00018c00000a7ab9 */ /* 0x000fe20000000800 */
[----:B------:R-:W-:Y:S01]  /*fba0*/  IMAD.MOV.U32 R2, RZ, RZ, R16 ;  /* 0x000000ffff027224 */ /* 0x000fe200078e0010 */
[----:B------:R-:W1:Y:S01]  /*fbb0*/  S2R R11, SR_CTAID.Y ;  /* 0x00000000000b7919 */ /* 0x000e620000002600 */
[----:B------:R-:W-:Y:S01]  /*fbc0*/  ISETP.NE.AND.EX P0, PT, RZ, UR9, PT, P0 ;  /* 0x00000009ff007c0c */ /* 0x000fe2000bf05300 */
[----:B------:R-:W-:-:S12]  /*fbd0*/  IMAD.MOV.U32 R3, RZ, RZ, R17 ;  /* 0x000000ffff037224 */ /* 0x000fd800078e0011 */
[----:B------:R-:W-:Y:S05]  /*fbe0*/  @!P0 BRA `(.L_x_313) ;  /* 0x0000000000288947 */ /* 0x000fea0003800000 */
[----:B------:R-:W-:Y:S02]  /*fbf0*/  ULDC UR7, c[0x0][0x634] ;  /* 0x00018d0000077ab9 */ /* 0x000fe40000000800 */
[----:B------:R-:W-:-:S05]  /*fc00*/  IADD3 R7, P0, R16, UR7, RZ ;  /* 0x0000000710077c10 */ /* 0x000fca000ff1e0ff */
[----:B------:R-:W-:-:S04]  /*fc10*/  IMAD.X R15, RZ, RZ, R17, P0 ;  /* 0x000000ffff0f7224 */ /* 0x000fc800000e0611 */
[----:B------:R-:W-:-:S04]  /*fc20*/  IMAD.WIDE.U32 R4, R15, UR8, RZ ;  /* 0x000000080f047c25 */ /* 0x000fc8000f8e00ff */
[----:B------:R-:W-:-:S04]  /*fc30*/  IMAD.WIDE.U32 R4, P0, R7, UR9, R4 ;  /* 0x0000000907047c25 */ /* 0x000fc8000f800004 */
[----:B------:R-:W-:-:S04]  /*fc40*/  IMAD.WIDE.U32 R6, R7, UR8, RZ ;  /* 0x0000000807067c25 */ /* 0x000fc8000f8e00ff */
[----:B------:R-:W-:Y:S01]  /*fc50*/  IMAD.X R3, RZ, RZ, RZ, P0 ;  /* 0x000000ffff037224 */ /* 0x000fe200000e06ff */
[----:B------:R-:W-:Y:S01]  /*fc60*/  IADD3 RZ, P0, R7, R4, RZ ;  /* 0x0000000407ff7210 */ /* 0x000fe20007f1e0ff */
[----:B------:R-:W-:-:S04]  /*fc70*/  IMAD.MOV.U32 R2, RZ, RZ, R5 ;  /* 0x000000ffff027224 */ /* 0x000fc800078e0005 */
[----:B------:R-:W-:-:S08]  /*fc80*/  IMAD.WIDE.U32.X R2, R15, UR9, R2, P0 ;  /* 0x000000090f027c25 */ /* 0x000fd000080e0402 */
.L_x_313:
[--C-:B------:R-:W-:Y:S01]  /*fc90*/  SHF.R.U64 R6, R2, UR10, R3.reuse ;  /* 0x0000000a02067c19 */ /* 0x100fe20008001203 */
[----:B------:R-:W-:Y:S01]  /*fca0*/  ULDC.64 UR8, c[0x0][0x620] ;  /* 0x0001880000087ab9 */ /* 0x000fe20000000a00 */
[----:B------:R-:W-:Y:S01]  /*fcb0*/  SHF.R.U32.HI R2, RZ, UR10, R3 ;  /* 0x0000000aff027c19 */ /* 0x000fe20008011603 */
[----:B------:R-:W-:Y:S01]  /*fcc0*/  IMAD.MOV.U32 R3, RZ, RZ, R17 ;  /* 0x000000ffff037224 */ /* 0x000fe200078e0011 */
[----:B------:R-:W-:Y:S01]  /*fcd0*/  IADD3 R5, P0, RZ, -R6, RZ ;  /* 0x80000006ff057210 */ /* 0x000fe20007f1e0ff */
[----:B------:R-:W-:Y:S01]  /*fce0*/  ULDC UR7, c[0x0][0x150] ;  /* 0x0000540000077ab9 */ /* 0x000fe20000000800 */
[----:B0-----:R-:W-:Y:S01]  /*fcf0*/  I2FP.F32.U32 R7, R13 ;  /* 0x0000000d00077245 */ /* 0x001fe20000201000 */
[----:B------:R-:W0:Y:S01]  /*fd00*/  LDC R18, c[0x0][0x144] ;  /* 0x00005100ff127b82 */ /* 0x000e220000000800 */
[----:B------:R-:W-:Y:S01]  /*fd10*/  ULDC.64 UR10, c[0x0][0x640] ;  /* 0x00019000000a7ab9 */ /* 0x000fe20000000a00 */
[----:B------:R-:W-:Y:S01]  /*fd20*/  IMAD.X R2, RZ, RZ, ~R2, P0 ;  /* 0x000000ffff027224 */ /* 0x000fe200000e0e02 */
[----:B------:R-:W-:-:S03]  /*fd30*/  ISETP.NE.U32.AND P0, PT, RZ, UR10, PT ;  /* 0x0000000aff007c0c */ /* 0x000fc6000bf05070 */
[----:B------:R-:W-:Y:S01]  /*fd40*/  IMAD R4, R2, UR8, RZ ;  /* 0x0000000802047c24 */ /* 0x000fe2000f8e02ff */
[----:B------:R-:W-:Y:S01]  /*fd50*/  ISETP.NE.AND.EX P0, PT, RZ, UR11, PT, P0 ;  /* 0x0000000bff007c0c */ /* 0x000fe2000bf05300 */
[----:B------:R-:W-:Y:S02]  /*fd60*/  IMAD.MOV.U32 R2, RZ, RZ, R16 ;  /* 0x000000ffff027224 */ /* 0x000fe400078e0010 */
[----:B------:R-:W2:Y:S02]  /*fd70*/  LDC R16, c[0x0][0x148] ;  /* 0x00005200ff107b82 */ /* 0x000ea40000000800 */
[----:B------:R-:W-:Y:S01]  /*fd80*/  IMAD.WIDE.U32 R2, R5, UR8, R2 ;  /* 0x0000000805027c25 */ /* 0x000fe2000f8e0002 */
[----:B------:R-:W-:-:S03]  /*fd90*/  ULDC UR8, c[0x0][0x154] ;  /* 0x0000550000087ab9 */ /* 0x000fc60000000800 */
[----:B------:R-:W-:Y:S02]  /*fda0*/  IMAD R5, R5, UR9, R4 ;  /* 0x0000000905057c24 */ /* 0x000fe4000f8e0204 */
[----:B------:R-:W-:Y:S01]  /*fdb0*/  FMUL R4, R7, UR7 ;  /* 0x0000000707047c20 */ /* 0x000fe20008400000 */
[----:B------:R-:W-:Y:S01]  /*fdc0*/  ULDC UR7, c[0x0][0x618] ;  /* 0x0001860000077ab9 */ /* 0x000fe20000000800 */
[----:B------:R-:W-:Y:S01]  /*fdd0*/  ULDC UR9, c[0x0][0x608] ;  /* 0x0001820000097ab9 */ /* 0x000fe20000000800 */
[----:B------:R-:W-:-:S03]  /*fde0*/  IMAD.IADD R3, R3, 0x1, R5 ;  /* 0x0000000103037824 */ /* 0x000fc600078e0205 */
[----:B------:R-:W3:Y:S02]  /*fdf0*/  F2I.U32.TRUNC.NTZ R4, R4 ;  /* 0x0000000400047305 */ /* 0x000ee4000020f000 */
[----:B------:R-:W-:Y:S02]  /*fe00*/  SHF.R.U64 R7, R2, UR7, R3 ;  /* 0x0000000702077c19 */ /* 0x000fe40008001203 */
[----:B-1----:R-:W-:-:S05]  /*fe10*/  I2FP.F32.U32 R2, R11 ;  /* 0x0000000b00027245 */ /* 0x002fca0000201000 */
[----:B------:R-:W-:Y:S01]  /*fe20*/  FMUL R5, R2, UR8 ;  /* 0x0000000802057c20 */ /* 0x000fe20008400000 */
[----:B------:R-:W-:Y:S01]  /*fe30*/  SHF.R.U32.HI R2, RZ, UR7, R3 ;  /* 0x00000007ff027c19 */ /* 0x000fe20008011603 */
[----:B------:R-:W-:Y:S02]  /*fe40*/  ULDC UR7, c[0x0][0x658] ;  /* 0x0001960000077ab9 */ /* 0x000fe40000000800 */
[----:B------:R1:W4:Y:S01]  /*fe50*/  F2I.U32.TRUNC.NTZ R19, R5 ;  /* 0x0000000500137305 */ /* 0x000322000020f000 */
[----:B------:R-:W-:Y:S01]  /*fe60*/  SHF.R.U64 R15, R7, UR9, R2 ;  /* 0x00000009070f7c19 */ /* 0x000fe20008001202 */
[----:B---3--:R-:W-:Y:S01]  /*fe70*/  IMAD.MOV R4, RZ, RZ, -R4 ;  /* 0x000000ffff047224 */ /* 0x008fe200078e0a04 */
[----:B------:R-:W-:-:S03]  /*fe80*/  SHF.R.U32.HI R2, RZ, UR9, R2 ;  /* 0x00000009ff027c19 */ /* 0x000fc60008011602 */
[----:B0-----:R-:W-:Y:S01]  /*fe90*/  IMAD R13, R18, R4, R13 ;  /* 0x00000004120d7224 */ /* 0x001fe200078e020d */
[--C-:B------:R-:W-:Y:S02]  /*fea0*/  SHF.R.U64 R14, R15, UR7, R2.reuse ;  /* 0x000000070f0e7c19 */ /* 0x100fe40008001202 */
[----:B------:R-:W-:-:S03]  /*feb0*/  SHF.R.U32.HI R17, RZ, UR7, R2 ;  /* 0x00000007ff117c19 */ /* 0x000fc60008011602 */
[----:B------:R-:W-:Y:S02]  /*fec0*/  IMAD.MOV.U32 R2, RZ, RZ, R14 ;  /* 0x000000ffff027224 */ /* 0x000fe400078e000e */
[----:B------:R-:W-:Y:S01]  /*fed0*/  IMAD.MOV.U32 R3, RZ, RZ, R17 ;  /* 0x000000ffff037224 */ /* 0x000fe200078e0011 */
[----:B-1--4-:R-:W-:Y:S06]  /*fee0*/  @!P0 BRA `(.L_x_314) ;  /* 0x0000000000288947 */ /* 0x012fec0003800000 */
[----:B------:R-:W-:Y:S02]  /*fef0*/  ULDC UR7, c[0x0][0x64c] ;  /* 0x0001930000077ab9 */ /* 0x000fe40000000800 */
[----:B------:R-:W-:-:S05]  /*ff00*/  IADD3 R3, P0, R14, UR7, RZ ;  /* 0x000000070e037c10 */ /* 0x000fca000ff1e0ff */
[----:B------:R-:W-:-:S04]  /*ff10*/  IMAD.X R17, RZ, RZ, R17, P0 ;  /* 0x000000ffff117224 */ /* 0x000fc800000e0611 */
[----:B------:R-:W-:-:S04]  /*ff20*/  IMAD.WIDE.U32 R4, R17, UR10, RZ ;  /* 0x0000000a11047c25 */ /* 0x000fc8000f8e00ff */
[----:B------:R-:W-:-:S04]  /*ff30*/  IMAD.WIDE.U32 R4, P0, R3, UR11, R4 ;  /* 0x0000000b03047c25 */ /* 0x000fc8000f800004 */
[----:B------:R-:W-:-:S04]  /*ff40*/  IMAD.WIDE.U32 R2, R3, UR10, RZ ;  /* 0x0000000a03027c25 */ /* 0x000fc8000f8e00ff */
[----:B------:R-:W-:Y:S01]  /*ff50*/  IMAD.MOV.U32 R2, RZ, RZ, R5 ;  /* 0x000000ffff027224 */ /* 0x000fe200078e0005 */
[----:B------:R-:W-:Y:S01]  /*ff60*/  IADD3 RZ, P1, R3, R4, RZ ;  /* 0x0000000403ff7210 */ /* 0x000fe20007f3e0ff */
[----:B------:R-:W-:-:S04]  /*ff70*/  IMAD.X R3, RZ, RZ, RZ, P0 ;  /* 0x000000ffff037224 */ /* 0x000fc800000e06ff */
[----:B------:R-:W-:-:S08]  /*ff80*/  IMAD.WIDE.U32.X R2, R17, UR11, R2, P1 ;  /* 0x0000000b11027c25 */ /* 0x000fd000088e0402 */
.L_x_314:
[----:B------:R-:W-:Y:S01]  /*ff90*/  ULDC UR7, c[0x0][0x648] ;  /* 0x0001920000077ab9 */ /* 0x000fe20000000800 */
[----:B------:R-:W-:Y:S01]  /*ffa0*/  LOP3.LUT R15, R15, UR6, RZ, 0xc0, !PT ;  /* 0x000000060f0f7c12 */ /* 0x000fe2000f8ec0ff */
[----:B------:R-:W-:Y:S01]  /*ffb0*/  IMAD.MOV R19, RZ, RZ, -R19 ;  /* 0x000000ffff137224 */ /* 0x000fe200078e0a13 */
[----:B------:R-:W-:Y:S01]  /*ffc0*/  SHF.R.U64 R2, R2, UR7, R3 ;  /* 0x0000000702027c19 */ /* 0x000fe20008001203 */
[----:B------:R-:W-:Y:S01]  /*ffd0*/  ULDC UR7, c[0x0][0x638] ;  /* 0x00018e0000077ab9 */ /* 0x000fe20000000800 */
[----:B------:R-:W-:Y:S01]  /*ffe0*/  LOP3.LUT R7, R7, UR4, RZ, 0xc0, !PT ;  /* 0x0000000407077c12 */ /* 0x000fe2000f8ec0ff */
[----:B--2---:R-:W-:Y:S01]  /*fff0*/  @P2 IMAD R13, R16, R19, R11 ;  /* 0x00000013100d2224 */ /* 0x004fe200078e020b */
[----:B------:R-:W-:Y:S01]  /*10000*/  ULDC UR8, c[0x0][0x610] ;  /* 0x0001840000087ab9 */ /* 0x000fe20000000800 */
[----:B------:R-:W-:Y:S02]  /*10010*/  IMAD.MOV R3, RZ, RZ, -R2 ;  /* 0x000000ffff037224 */ /* 0x000fe400078e0a02 */
[----:B------:R-:W-:-:S02]  /*10020*/  IMAD R2, R2, UR5, R15 ;  /* 0x0000000502027c24 */ /* 0x000fc4000f8e020f */
[----:B------:R-:W-:Y:S01]  /*10030*/  IMAD R14, R3, UR7, R14 ;  /* 0x00000007030e7c24 */ /* 0x000fe2000f8e020e */
[----:B------:R-:W-:Y:S01]  /*10040*/  ULDC UR7, c[0x0][0x600] ;  /* 0x0001800000077ab9 */ /* 0x000fe20000000800 */
[----:B------:R-:W-:Y:S02]  /*10050*/  IMAD R13, R2, UR8, R13 ;  /* 0x00000008020d7c24 */ /* 0x000fe4000f8e020d */
[----:B------:R-:W-:Y:S02]  /*10060*/  IMAD R4, R14, UR7, R7 ;  /* 0x000000070e047c24 */ /* 0x000fe4000f8e0207 */
[----:B------:R-:W-:-:S03]  /*10070*/  IMAD.MOV.U32 R2, RZ, RZ, 0x1 ;  /* 0x00000001ff027424 */ /* 0x000fc600078e00ff */
[----:B------:R-:W-:Y:S02]  /*10080*/  SEL R14, R4, R13, !P2 ;  /* 0x0000000d040e7207 */ /* 0x000fe40005000000 */
[----:B------:R-:W-:-:S07]  /*10090*/  SEL R5, R13, R4, !P2 ;  /* 0x000000040d057207 */ /* 0x000fce0005000000 */
.L_x_312:
[----:B------:R-:W-:Y:S05]  /*100a0*/  BSYNC B1 ;  /* 0x0000000000017941 */ /* 0x000fea0003800000 */
.L_x_311:
[----:B------:R-:W-:-:S13]  /*100b0*/  LOP3.LUT P0, RZ, R2, 0xff, RZ, 0xc0, !PT ;  /* 0x000000ff02ff7812 */ /* 0x000fda000780c0ff */
[----:B------:R-:W-:Y:S05]  /*100c0*/  @P0 BRA `(.L_x_315) ;  /* 0xfffffff400240947 */ /* 0x000fea000383ffff */
[----:B------:R-:W-:Y:S05]  /*100d0*/  BSYNC B0 ;  /* 0x0000000000007941 */ /* 0x000fea0003800000 */
.L_x_304:
[----:B------:R-:W-:-:S03]  /*100e0*/  UMOV UR7, 0xffffffff ;  /* 0xffffffff00077882 */ /* 0x000fc60000000000 */
[----:B------:R-:W-:Y:S05]  /*100f0*/  BRA.DIV UR7, `(.L_x_316) ;  /* 0x0000000e07207947 */ /* 0x000fea000b800000 */
[----:B------:R-:W-:-:S13]  /*10100*/  ELECT P0, URZ, PT ;  /* 0x00000000003f782f */ /* 0x000fda0003800000 */
.L_x_344:
[----:B------:R-:W-:Y:S04]  /*10110*/  BSSY B0, `(.L_x_317) ;  /* 0x00000aa000007945 */ /* 0x000fe80003800000 */
[----:B------:R-:W-:Y:S05]  /*10120*/  @!P0 BRA `(.L_x_318) ;  /* 0x0000000800a08947 */ /* 0x000fea0003800000 */
[----:B------:R-:W-:-:S04]  /*10130*/  ULOP3.LUT UR7, UR13, 0x2, URZ, 0xfc, !UPT ;  /* 0x000000020d077892 */ /* 0x000fc8000f8efc3f */
[----:B------:R-:W-:-:S06]  /*10140*/  UISETP.NE.AND UP0, UPT, UR7, 0x3, UPT ;  /* 0x000000030700788c */ /* 0x000fcc000bf05270 */
[----:B------:R-:W-:-:S13]  /*10150*/  PLOP3.LUT P0, PT, PT, PT, UP0, 0x80, 0x0 ;  /* 0x000000000000781c */ /* 0x000fda0003f0f008 */
[----:B------:R-:W-:Y:S05]  /*10160*/  @!P0 BRA `(.L_x_319) ;  /* 0x0000000000048947 */ /* 0x000fea0003800000 */
[----:B------:R-:W-:Y:S01]  /*10170*/  BPT.TRAP 0x1 ;  /* 0x000000040000795c */ /* 0x000fe20000300000 */
.L_x_319:
[----:B------:R-:W0:Y:S01]  /*10180*/  S2R R3, SR_CgaCtaId ;  /* 0x0000000000037919 */ /* 0x000e220000008800 */
[----:B------:R-:W-:-:S04]  /*10190*/  MOV R2, 0x400 ;  /* 0x0000040000027802 */ /* 0x000fc80000000f00 */
[----:B0-----:R-:W-:Y:S02]  /*101a0*/  LEA R3, R3, R2, 0x18 ;  /* 0x0000000203037211 */ /* 0x001fe400078ec0ff */
[----:B------:R-:W-:-:S03]  /*101b0*/  SHF.L.U32 R2, R0, 0x1f, RZ ;  /* 0x0000001f00027819 */ /* 0x000fc600000006ff */
[----:B------:R-:W-:-:S04]  /*101c0*/  VIADD R3, R3, 0x90 ;  /* 0x0000009003037836 */ /* 0x000fc80000000000 */
[C---:B------:R-:W-:Y:S02]  /*101d0*/  IMAD R7, R10.reuse, 0x8, R3 ;  /* 0x000000080a077824 */ /* 0x040fe400078e0203 */
[----:B------:R-:W-:Y:S02]  /*101e0*/  VIADD R10, R10, 0x1 ;  /* 0x000000010a0a7836 */ /* 0x000fe40000000000 */
[----:B------:R-:W0:Y:S03]  /*101f0*/  SYNCS.PHASECHK.TRANS64.TRYWAIT P0, [R7+URZ], R2 ;  /* 0x00000002070075a7 */ /* 0x000e26000800017f */
[----:B------:R-:W-:-:S04]  /*10200*/  ISETP.NE.AND P1, PT, R10, 0x12, PT ;  /* 0x000000120a00780c */ /* 0x000fc80003f25270 */
[----:B------:R-:W-:Y:S02]  /*10210*/  SEL R5, RZ, 0x1, P1 ;  /* 0x00000001ff057807 */ /* 0x000fe40000800000 */
[----:B------:R-:W-:Y:S02]  /*10220*/  SEL R10, R10, RZ, P1 ;  /* 0x000000ff0a0a7207 */ /* 0x000fe40000800000 */
[----:B------:R-:W-:-:S03]  /*10230*/  LOP3.LUT R5, R0, R5, RZ, 0x3c, !PT ;  /* 0x0000000500057212 */ /* 0x000fc600078e3cff */
[----:B------:R-:W-:Y:S01]  /*10240*/  IMAD R9, R10, 0x8, R3 ;  /* 0x000000080a097824 */ /* 0x000fe200078e0203 */
[----:B------:R-:W-:Y:S01]  /*10250*/  SHF.L.U32 R4, R5, 0x1f, RZ ;  /* 0x0000001f05047819 */ /* 0x000fe200000006ff */
[----:B0-----:R-:W-:Y:S06]  /*10260*/  @!P0 BRA `(.L_x_320) ;  /* 0x0000000800e48947 */ /* 0x001fec0003800000 */
.L_x_345:
[----:B------:R-:W1:Y:S01]  /*10270*/  SYNCS.PHASECHK.TRANS64.TRYWAIT P0, [R9+URZ], R4 ;  /* 0x00000004090075a7 */ /* 0x000e62000800017f */
[----:B------:R-:W-:-:S05]  /*10280*/  VIADD R0, R10, 0x1 ;  /* 0x000000010a007836 */ /* 0x000fca0000000000 */
[----:B------:R-:W-:-:S04]  /*10290*/  ISETP.NE.AND P1, PT, R0, 0x12, PT ;  /* 0x000000120000780c */ /* 0x000fc80003f25270 */
[----:B0-----:R-:W-:Y:S02]  /*102a0*/  SEL R2, RZ, 0x1, P1 ;  /* 0x00000001ff027807 */ /* 0x001fe40000800000 */
[----:B------:R-:W-:Y:S02]  /*102b0*/  SEL R0, R0, RZ, P1 ;  /* 0x000000ff00007207 */ /* 0x000fe40000800000 */
[----:B------:R-:W-:-:S03]  /*102c0*/  LOP3.LUT R7, R5, R2, RZ, 0x3c, !PT ;  /* 0x0000000205077212 */ /* 0x000fc600078e3cff */
[----:B------:R-:W-:Y:S01]  /*102d0*/  IMAD R6, R0, 0x8, R3 ;  /* 0x0000000800067824 */ /* 0x000fe200078e0203 */
[----:B------:R-:W-:Y:S01]  /*102e0*/  SHF.L.U32 R5, R7, 0x1f, RZ ;  /* 0x0000001f07057819 */ /* 0x000fe200000006ff */
[----:B-1----:R-:W-:Y:S06]  /*102f0*/  @!P0 BRA `(.L_x_321) ;  /* 0x0000000800d48947 */ /* 0x002fec0003800000 */
.L_x_346:
[----:B------:R-:W1:Y:S01]  /*10300*/  SYNCS.PHASECHK.TRANS64.TRYWAIT P0, [R6+URZ], R5 ;  /* 0x00000005060075a7 */ /* 0x000e62000800017f */
[----:B------:R-:W-:-:S05]  /*10310*/  VIADD R0, R0, 0x1 ;  /* 0x0000000100007836 */ /* 0x000fca0000000000 */
[----:B------:R-:W-:-:S04]  /*10320*/  ISETP.NE.AND P1, PT, R0, 0x12, PT ;  /* 0x000000120000780c */ /* 0x000fc80003f25270 */
[----:B------:R-:W-:Y:S02]  /*10330*/  SEL R2, RZ, 0x1, P1 ;  /* 0x00000001ff027807 */ /* 0x000fe40000800000 */
[----:B------:R-:W-:Y:S02]  /*10340*/  SEL R0, R0, RZ, P1 ;  /* 0x000000ff00007207 */ /* 0x000fe40000800000 */
[----:B------:R-:W-:-:S03]  /*10350*/  LOP3.LUT R7, R7, R2, RZ, 0x3c, !PT ;  /* 0x0000000207077212 */ /* 0x000fc600078e3cff */
[----:B0-----:R-:W-:Y:S01]  /*10360*/  IMAD R9, R0, 0x8, R3 ;  /* 0x0000000800097824 */ /* 0x001fe200078e0203 */
[----:B------:R-:W-:Y:S01]  /*10370*/  SHF.L.U32 R4, R7, 0x1f, RZ ;  /* 0x0000001f07047819 */ /* 0x000fe200000006ff */
[----:B-1----:R-:W-:Y:S06]  /*10380*/  @!P0 BRA `(.L_x_322) ;  /* 0x0000000800c48947 */ /* 0x002fec0003800000 */
.L_x_347:
        /* <DEDUP_REMOVED lines=9> */
.L_x_348:
        /* <DEDUP_REMOVED lines=9> */
.L_x_349:
        /* <DEDUP_REMOVED lines=9> */
.L_x_350:
        /* <DEDUP_REMOVED lines=9> */
.L_x_351:
        /* <DEDUP_REMOVED lines=9> */
.L_x_352:
        /* <DEDUP_REMOVED lines=9> */
.L_x_353:
        /* <DEDUP_REMOVED lines=9> */
.L_x_354:
        /* <DEDUP_REMOVED lines=9> */
.L_x_355:
        /* <DEDUP_REMOVED lines=9> */
.L_x_356:
        /* <DEDUP_REMOVED lines=9> */
.L_x_357:
        /* <DEDUP_REMOVED lines=9> */
.L_x_358:
        /* <DEDUP_REMOVED lines=9> */
.L_x_359:
        /* <DEDUP_REMOVED lines=9> */
.L_x_360:
[----:B------:R-:W1:Y:S01]  /*10ae0*/  SYNCS.PHASECHK.TRANS64.TRYWAIT P0, [R6+URZ], R5 ;  /* 0x00000005060075a7 */ /* 0x000e62000800017f */
[----:B------:R-:W-:-:S05]  /*10af0*/  VIADD R0, R0, 0x1 ;  /* 0x0000000100007836 */ /* 0x000fca0000000000 */
[----:B------:R-:W-:-:S04]  /*10b00*/  ISETP.NE.AND P1, PT, R0, 0x12, PT ;  /* 0x000000120000780c */ /* 0x000fc80003f25270 */
[----:B------:R-:W-:Y:S02]  /*10b10*/  SEL R2, RZ, 0x1, P1 ;  /* 0x00000001ff027807 */ /* 0x000fe40000800000 */
[----:B------:R-:W-:Y:S02]  /*10b20*/  SEL R0, R0, RZ, P1 ;  /* 0x000000ff00007207 */ /* 0x000fe40000800000 */
[----:B------:R-:W-:Y:S01]  /*10b30*/  LOP3.LUT R2, R7, R2, RZ, 0x3c, !PT ;  /* 0x0000000207027212 */ /* 0x000fe200078e3cff */
[----:B-1----:R-:W-:Y:S06]  /*10b40*/  @!P0 BRA `(.L_x_336) ;  /* 0x0000000400ec8947 */ /* 0x002fec0003800000 */
.L_x_361:
[----:B------:R-:W-:Y:S01]  /*10b50*/  IMAD R3, R0, 0x8, R3 ;  /* 0x0000000800037824 */ /* 0x000fe200078e0203 */
[----:B------:R-:W-:-:S07]  /*10b60*/  SHF.L.U32 R0, R2, 0x1f, RZ ;  /* 0x0000001f02007819 */ /* 0x000fce00000006ff */
.L_x_337:
[----:B--2---:R2:W3:Y:S02]  /*10b70*/  SYNCS.PHASECHK.TRANS64.TRYWAIT P0, [R3+URZ], R0 ;  /* 0x00000000030075a7 */ /* 0x0044e4000800017f */
[----:B---3--:R-:W-:Y:S05]  /*10b80*/  @!P0 NANOSLEEP.SYNCS 0x989680 ;  /* 0x009896800000895d */ /* 0x008fea0003900000 */
[----:B------:R-:W3:Y:S02]  /*10b90*/  @!P0 SYNCS.PHASECHK.TRANS64 P0, [R3+URZ], R0 ;  /* 0x00000000030085a7 */ /* 0x000ee4000800007f */
[----:B---3--:R-:W-:Y:S05]  /*10ba0*/  @!P0 BRA `(.L_x_337) ;  /* 0xfffffffc00f08947 */ /* 0x008fea000383ffff */
.L_x_318:
[----:B------:R-:W-:Y:S05]  /*10bb0*/  BSYNC B0 ;  /* 0x0000000000007941 */ /* 0x000fea0003800000 */
.L_x_317:
[----:B------:R-:W-:Y:S05]  /*10bc0*/  EXIT ;  /* 0x000000000000794d */ /* 0x000fea0003800000 */
.L_x_22:
[----:B-1----:R-:W-:-:S04]  /*10bd0*/  IMAD.U32 R3, RZ, RZ, UR6 ;  /* 0x00000006ff037e24 */ /* 0x002fc8000f8e00ff */
[----:B------:R1:W2:Y:S03]  /*10be0*/  SYNCS.PHASECHK.TRANS64.TRYWAIT P0, [R3+URZ], R0 ;  /* 0x00000000030075a7 */ /* 0x0002a6000800017f */
[----:B--2---:R-:W-:Y:S05]  /*10bf0*/  @!P0 NANOSLEEP.SYNCS 0x989680 ;  /* 0x009896800000895d */ /* 0x004fea0003900000 */
[----:B------:R-:W2:Y:S02]  /*10c00*/  @!P0 SYNCS.PHASECHK.TRANS64 P0, [R3+URZ], R0 ;  /* 0x00000000030085a7 */ /* 0x000ea4000800007f */
[----:B--2---:R-:W-:Y:S05]  /*10c10*/  @!P0 BRA `(.L_x_22) ;  /* 0xfffffffc00ec8947 */ /* 0x004fea000383ffff */
[----:B------:R-:W-:Y:S05]  /*10c20*/  BRA `(.L_x_21) ;  /* 0xffffff1000fc7947 */ /* 0x000fea000383ffff */
.L_x_28:
[----:B-----5:R1:W-:Y:S02]  /*10c30*/  STL [R1+0x90], R0 ;  /* 0x0000900001007387 */ /* 0x0203e40000100800 */
[----:B-1----:R-:W-:-:S04]  /*10c40*/  IMAD.U32 R0, RZ, RZ, UR9 ;  /* 0x00000009ff007e24 */ /* 0x002fc8000f8e00ff */
[----:B------:R1:W3:Y:S03]  /*10c50*/  SYNCS.PHASECHK.TRANS64.TRYWAIT P0, [R0+URZ], R229 ;  /* 0x000000e5000075a7 */ /* 0x0002e6000800017f */
[----:B---3--:R-:W-:Y:S05]  /*10c60*/  @!P0 NANOSLEEP.SYNCS 0x989680 ;  /* 0x009896800000895d */ /* 0x008fea0003900000 */
[----:B------:R1:W3:Y:S02]  /*10c70*/  @!P0 SYNCS.PHASECHK.TRANS64 P0, [R0+URZ], R229 ;  /* 0x000000e5000085a7 */ /* 0x0002e4000800007f */
[----:B-1----:R1:W5:Y:S02]  /*10c80*/  LDL.LU R0, [R1+0x90] ;  /* 0x0000900001007983 */ /* 0x0023640000300800 */
[----:B-1-3--:R-:W-:Y:S05]  /*10c90*/  @!P0 BRA `(.L_x_28) ;  /* 0xfffffffc00e48947 */ /* 0x00afea000383ffff */
[----:B------:R-:W-:Y:S05]  /*10ca0*/  BRA `(.L_x_27) ;  /* 0xffffff24005c7947 */ /* 0x000fea000383ffff */
.L_x_305:
[----:B------:R-:W-:Y:S01]  /*10cb0*/  BSSY B1, `(.L_x_338) ;  /* 0x0000006000017945 */ /* 0x000fe20003800000 */
[----:B------:R-:W-:-:S07]  /*10cc0*/  IMAD.MOV.U32 R2, RZ, RZ, -0x1 ;  /* 0xffffffffff027424 */ /* 0x000fce00078e00ff */
[----:B------:R-:W-:Y:S05]  /*10cd0*/  WARPSYNC.COLLECTIVE R2, `(.L_x_339) ;  /* 0x00000000020c7348 */ /* 0x000fea0003c00000 */
[----:B------:R-:W-:Y:S02]  /*10ce0*/  ELECT P0, UR62, PT ;  /* 0x00000000003e782f */ /* 0x000fe40003800000 */
[----:B------:R-:W-:Y:S01]  /*10cf0*/  MOV R2, UR62 ;  /* 0x0000003e00027c02 */ /* 0x000fe20008000f00 */
[----:B------:R-:W-:Y:S10]  /*10d00*/  ENDCOLLECTIVE ;  /* 0x000000000000791b */ /* 0x000ff40003800000 */
.L_x_339:
[----:B------:R-:W-:Y:S05]  /*10d10*/  BSYNC B1 ;  /* 0x0000000000017941 */ /* 0x000fea0003800000 */
.L_x_338:
[----:B------:R-:W-:Y:S05]  /*10d20*/  BRA `(.L_x_340) ;  /* 0xffffffe800187947 */ /* 0x000fea000383ffff */
.L_x_308:
[----:B0-----:R0:W2:Y:S02]  /*10d30*/  SYNCS.PHASECHK.TRANS64.TRYWAIT P0, [R11+URZ+0x90], R4 ;  /* 0x000090040b0075a7 */ /* 0x0010a4000800017f */
[----:B--2---:R-:W-:Y:S05]  /*10d40*/  @!P0 NANOSLEEP.SYNCS 0x989680 ;  /* 0x009896800000895d */ /* 0x004fea0003900000 */
[----:B------:R-:W2:Y:S02]  /*10d50*/  @!P0 SYNCS.PHASECHK.TRANS64 P0, [R11+URZ+0x90], R4 ;  /* 0x000090040b0085a7 */ /* 0x000ea4000800007f */
[----:B--2---:R-:W-:Y:S05]  /*10d60*/  @!P0 BRA `(.L_x_308) ;  /* 0xfffffffc00f08947 */ /* 0x004fea000383ffff */
[----:B------:R-:W-:Y:S05]  /*10d70*/  BRA `(.L_x_341) ;  /* 0xffffffe800547947 */ /* 0x000fea000383ffff */
.L_x_316:
[----:B------:R-:W-:Y:S01]  /*10d80*/  BSSY B0, `(.L_x_342) ;  /* 0x0000006000007945 */ /* 0x000fe20003800000 */
[----:B------:R-:W-:-:S07]  /*10d90*/  IMAD.MOV.U32 R2, RZ, RZ, -0x1 ;  /* 0xffffffffff027424 */ /* 0x000fce00078e00ff */
[----:B------:R-:W-:Y:S05]  /*10da0*/  WARPSYNC.COLLECTIVE R2, `(.L_x_343) ;  /* 0x00000000020c7348 */ /* 0x000fea0003c00000 */
[----:B------:R-:W-:Y:S02]  /*10db0*/  ELECT P0, UR62, PT ;  /* 0x00000000003e782f */ /* 0x000fe40003800000 */
[----:B------:R-:W-:Y:S01]  /*10dc0*/  MOV R2, UR62 ;  /* 0x0000003e00027c02 */ /* 0x000fe20008000f00 */
[----:B------:R-:W-:Y:S10]  /*10dd0*/  ENDCOLLECTIVE ;  /* 0x000000000000791b */ /* 0x000ff40003800000 */
.L_x_343:
[----:B------:R-:W-:Y:S05]  /*10de0*/  BSYNC B0 ;  /* 0x0000000000007941 */ /* 0x000fea0003800000 */
.L_x_342:
[----:B------:R-:W-:Y:S05]  /*10df0*/  BRA `(.L_x_344) ;  /* 0xfffffff000c47947 */ /* 0x000fea000383ffff */
.L_x_320:
[----:B0-----:R0:W1:Y:S02]  /*10e00*/  SYNCS.PHASECHK.TRANS64.TRYWAIT P0, [R7+URZ], R2 ;  /* 0x00000002070075a7 */ /* 0x001064000800017f */
[----:B-1----:R-:W-:Y:S05]  /*10e10*/  @!P0 NANOSLEEP.SYNCS 0x989680 ;  /* 0x009896800000895d */ /* 0x002fea0003900000 */
[----:B------:R-:W1:Y:S02]  /*10e20*/  @!P0 SYNCS.PHASECHK.TRANS64 P0, [R7+URZ], R2 ;  /* 0x00000002070085a7 */ /* 0x000e64000800007f */
[----:B-1----:R-:W-:Y:S05]  /*10e30*/  @!P0 BRA `(.L_x_320) ;  /* 0xfffffffc00f08947 */ /* 0x002fea000383ffff */
[----:B------:R-:W-:Y:S05]  /*10e40*/  BRA `(.L_x_345) ;  /* 0xfffffff400087947 */ /* 0x000fea000383ffff */
.L_x_321:
[----:B0-----:R0:W1:Y:S02]  /*10e50*/  SYNCS.PHASECHK.TRANS64.TRYWAIT P0, [R9+URZ], R4 ;  /* 0x00000004090075a7 */ /* 0x001064000800017f */
[----:B-1----:R-:W-:Y:S05]  /*10e60*/  @!P0 NANOSLEEP.SYNCS 0x989680 ;  /* 0x009896800000895d */ /* 0x002fea0003900000 */
[----:B------:R-:W1:Y:S02]  /*10e70*/  @!P0 SYNCS.PHASECHK.TRANS64 P0, [R9+URZ], R4 ;  /* 0x00000004090085a7 */ /* 0x000e64000800007f */
[----:B-1----:R-:W-:Y:S05]  /*10e80*/  @!P0 BRA `(.L_x_321) ;  /* 0xfffffffc00f08947 */ /* 0x002fea000383ffff */
[----:B------:R-:W-:Y:S05]  /*10e90*/  BRA `(.L_x_346) ;  /* 0xfffffff400187947 */ /* 0x000fea000383ffff */
.L_x_322:
[----:B0-----:R0:W1:Y:S02]  /*10ea0*/  SYNCS.PHASECHK.TRANS64.TRYWAIT P0, [R6+URZ], R5 ;  /* 0x00000005060075a7 */ /* 0x001064000800017f */
[----:B-1----:R-:W-:Y:S05]  /*10eb0*/  @!P0 NANOSLEEP.SYNCS 0x989680 ;  /* 0x009896800000895d */ /* 0x002fea0003900000 */
[----:B------:R-:W1:Y:S02]  /*10ec0*/  @!P0 SYNCS.PHASECHK.TRANS64 P0, [R6+URZ], R5 ;  /* 0x00000005060085a7 */ /* 0x000e64000800007f */
[----:B-1----:R-:W-:Y:S05]  /*10ed0*/  @!P0 BRA `(.L_x_322) ;  /* 0xfffffffc00f08947 */ /* 0x002fea000383ffff */
[----:B------:R-:W-:Y:S05]  /*10ee0*/  BRA `(.L_x_347) ;  /* 0xfffffff400287947 */ /* 0x000fea000383ffff */
.L_x_323:
[----:B0-----:R0:W1:Y:S02]  /*10ef0*/  SYNCS.PHASECHK.TRANS64.TRYWAIT P0, [R9+URZ], R4 ;  /* 0x00000004090075a7 */ /* 0x001064000800017f */
[----:B-1----:R-:W-:Y:S05]  /*10f00*/  @!P0 NANOSLEEP.SYNCS 0x989680 ;  /* 0x009896800000895d */ /* 0x002fea0003900000 */
[----:B------:R-:W1:Y:S02]  /*10f10*/  @!P0 SYNCS.PHASECHK.TRANS64 P0, [R9+URZ], R4 ;  /* 0x00000004090085a7 */ /* 0x000e64000800007f */
[----:B-1----:R-:W-:Y:S05]  /*10f20*/  @!P0 BRA `(.L_x_323) ;  /* 0xfffffffc00f08947 */ /* 0x002fea000383ffff */
[----:B------:R-:W-:Y:S05]  /*10f30*/  BRA `(.L_x_348) ;  /* 0xfffffff400387947 */ /* 0x000fea000383ffff */
.L_x_324:
[----:B0-----:R0:W1:Y:S02]  /*10f40*/  SYNCS.PHASECHK.TRANS64.TRYWAIT P0, [R6+URZ], R5 ;  /* 0x00000005060075a7 */ /* 0x001064000800017f */
[----:B-1----:R-:W-:Y:S05]  /*10f50*/  @!P0 NANOSLEEP.SYNCS 0x989680 ;  /* 0x009896800000895d */ /* 0x002fea0003900000 */
[----:B------:R-:W1:Y:S02]  /*10f60*/  @!P0 SYNCS.PHASECHK.TRANS64 P0, [R6+URZ], R5 ;  /* 0x00000005060085a7 */ /* 0x000e64000800007f */
[----:B-1----:R-:W-:Y:S05]  /*10f70*/  @!P0 BRA `(.L_x_324) ;  /* 0xfffffffc00f08947 */ /* 0x002fea000383ffff */
[----:B------:R-:W-:Y:S05]  /*10f80*/  BRA `(.L_x_349) ;  /* 0xfffffff400487947 */ /* 0x000fea000383ffff */
.L_x_325:
[----:B0-----:R0:W1:Y:S02]  /*10f90*/  SYNCS.PHASECHK.TRANS64.TRYWAIT P0, [R9+URZ], R4 ;  /* 0x00000004090075a7 */ /* 0x001064000800017f */
[----:B-1----:R-:W-:Y:S05]  /*10fa0*/  @!P0 NANOSLEEP.SYNCS 0x989680 ;  /* 0x009896800000895d */ /* 0x002fea0003900000 */
[----:B------:R-:W1:Y:S02]  /*10fb0*/  @!P0 SYNCS.PHASECHK.TRANS64 P0, [R9+URZ], R4 ;  /* 0x00000004090085a7 */ /* 0x000e64000800007f */
[----:B-1----:R-:W-:Y:S05]  /*10fc0*/  @!P0 BRA `(.L_x_325) ;  /* 0xfffffffc00f08947 */ /* 0x002fea000383ffff */
[----:B------:R-:W-:Y:S05]  /*10fd0*/  BRA `(.L_x_350) ;  /* 0xfffffff400587947 */ /* 0x000fea000383ffff */
.L_x_326:
[----:B0-----:R0:W1:Y:S02]  /*10fe0*/  SYNCS.PHASECHK.TRANS64.TRYWAIT P0, [R6+URZ], R5 ;  /* 0x00000005060075a7 */ /* 0x001064000800017f */
[----:B-1----:R-:W-:Y:S05]  /*10ff0*/  @!P0 NANOSLEEP.SYNCS 0x989680 ;  /* 0x009896800000895d */ /* 0x002fea0003900000 */
[----:B------:R-:W1:Y:S02]  /*11000*/  @!P0 SYNCS.PHASECHK.TRANS64 P0, [R6+URZ], R5 ;  /* 0x00000005060085a7 */ /* 0x000e64000800007f */
[----:B-1----:R-:W-:Y:S05]  /*11010*/  @!P0 BRA `(.L_x_326) ;  /* 0xfffffffc00f08947 */ /* 0x002fea000383ffff */
[----:B------:R-:W-:Y:S05]  /*11020*/  BRA `(.L_x_351) ;  /* 0xfffffff400687947 */ /* 0x000fea000383ffff */
.L_x_327:
[----:B0-----:R0:W1:Y:S02]  /*11030*/  SYNCS.PHASECHK.TRANS64.TRYWAIT P0, [R9+URZ], R4 ;  /* 0x00000004090075a7 */ /* 0x001064000800017f */
[----:B-1----:R-:W-:Y:S05]  /*11040*/  @!P0 NANOSLEEP.SYNCS 0x989680 ;  /* 0x009896800000895d */ /* 0x002fea0003900000 */
[----:B------:R-:W1:Y:S02]  /*11050*/  @!P0 SYNCS.PHASECHK.TRANS64 P0, [R9+URZ], R4 ;  /* 0x00000004090085a7 */ /* 0x000e64000800007f */
[----:B-1----:R-:W-:Y:S05]  /*11060*/  @!P0 BRA `(.L_x_327) ;  /* 0xfffffffc00f08947 */ /* 0x002fea000383ffff */
[----:B------:R-:W-:Y:S05]  /*11070*/  BRA `(.L_x_352) ;  /* 0xfffffff400787947 */ /* 0x000fea000383ffff */
.L_x_328:
[----:B0-----:R0:W1:Y:S02]  /*11080*/  SYNCS.PHASECHK.TRANS64.TRYWAIT P0, [R6+URZ], R5 ;  /* 0x00000005060075a7 */ /* 0x001064000800017f */
[----:B-1----:R-:W-:Y:S05]  /*11090*/  @!P0 NANOSLEEP.SYNCS 0x989680 ;  /* 0x009896800000895d */ /* 0x002fea0003900000 */
[----:B------:R-:W1:Y:S02]  /*110a0*/  @!P0 SYNCS.PHASECHK.TRANS64 P0, [R6+URZ], R5 ;  /* 0x00000005060085a7 */ /* 0x000e64000800007f */
[----:B-1----:R-:W-:Y:S05]  /*110b0*/  @!P0 BRA `(.L_x_328) ;  /* 0xfffffffc00f08947 */ /* 0x002fea000383ffff */
[----:B------:R-:W-:Y:S05]  /*110c0*/  BRA `(.L_x_353) ;  /* 0xfffffff400887947 */ /* 0x000fea000383ffff */
.L_x_329:
[----:B0-----:R0:W1:Y:S02]  /*110d0*/  SYNCS.PHASECHK.TRANS64.TRYWAIT P0, [R9+URZ], R4 ;  /* 0x00000004090075a7 */ /* 0x001064000800017f */
[----:B-1----:R-:W-:Y:S05]  /*110e0*/  @!P0 NANOSLEEP.SYNCS 0x989680 ;  /* 0x009896800000895d */ /* 0x002fea0003900000 */
[----:B------:R-:W1:Y:S02]  /*110f0*/  @!P0 SYNCS.PHASECHK.TRANS64 P0, [R9+URZ], R4 ;  /* 0x00000004090085a7 */ /* 0x000e64000800007f */
[----:B-1----:R-:W-:Y:S05]  /*11100*/  @!P0 BRA `(.L_x_329) ;  /* 0xfffffffc00f08947 */ /* 0x002fea000383ffff */
[----:B------:R-:W-:Y:S05]  /*11110*/  BRA `(.L_x_354) ;  /* 0xfffffff400987947 */ /* 0x000fea000383ffff */
.L_x_330:
[----:B0-----:R0:W1:Y:S02]  /*11120*/  SYNCS.PHASECHK.TRANS64.TRYWAIT P0, [R6+URZ], R5 ;  /* 0x00000005060075a7 */ /* 0x001064000800017f */
[----:B-1----:R-:W-:Y:S05]  /*11130*/  @!P0 NANOSLEEP.SYNCS 0x989680 ;  /* 0x009896800000895d */ /* 0x002fea0003900000 */
[----:B------:R-:W1:Y:S02]  /*11140*/  @!P0 SYNCS.PHASECHK.TRANS64 P0, [R6+URZ], R5 ;  /* 0x00000005060085a7 */ /* 0x000e64000800007f */
[----:B-1----:R-:W-:Y:S05]  /*11150*/  @!P0 BRA `(.L_x_330) ;  /* 0xfffffffc00f08947 */ /* 0x002fea000383ffff */
[----:B------:R-:W-:Y:S05]  /*11160*/  BRA `(.L_x_355) ;  /* 0xfffffff400a87947 */ /* 0x000fea000383ffff */
.L_x_331:
[----:B0-----:R0:W1:Y:S02]  /*11170*/  SYNCS.PHASECHK.TRANS64.TRYWAIT P0, [R9+URZ], R4 ;  /* 0x00000004090075a7 */ /* 0x001064000800017f */
[----:B-1----:R-:W-:Y:S05]  /*11180*/  @!P0 NANOSLEEP.SYNCS 0x989680 ;  /* 0x009896800000895d */ /* 0x002fea0003900000 */
[----:B------:R-:W1:Y:S02]  /*11190*/  @!P0 SYNCS.PHASECHK.TRANS64 P0, [R9+URZ], R4 ;  /* 0x00000004090085a7 */ /* 0x000e64000800007f */
[----:B-1----:R-:W-:Y:S05]  /*111a0*/  @!P0 BRA `(.L_x_331) ;  /* 0xfffffffc00f08947 */ /* 0x002fea000383ffff */
[----:B------:R-:W-:Y:S05]  /*111b0*/  BRA `(.L_x_356) ;  /* 0xfffffff400b87947 */ /* 0x000fea000383ffff */
.L_x_332:
[----:B0-----:R0:W1:Y:S02]  /*111c0*/  SYNCS.PHASECHK.TRANS64.TRYWAIT P0, [R6+URZ], R5 ;  /* 0x00000005060075a7 */ /* 0x001064000800017f */
[----:B-1----:R-:W-:Y:S05]  /*111d0*/  @!P0 NANOSLEEP.SYNCS 0x989680 ;  /* 0x009896800000895d */ /* 0x002fea0003900000 */
[----:B------:R-:W1:Y:S02]  /*111e0*/  @!P0 SYNCS.PHASECHK.TRANS64 P0, [R6+URZ], R5 ;  /* 0x00000005060085a7 */ /* 0x000e64000800007f */
[----:B-1----:R-:W-:Y:S05]  /*111f0*/  @!P0 BRA `(.L_x_332) ;  /* 0xfffffffc00f08947 */ /* 0x002fea000383ffff */
[----:B------:R-:W-:Y:S05]  /*11200*/  BRA `(.L_x_357) ;  /* 0xfffffff400c87947 */ /* 0x000fea000383ffff */
.L_x_333:
[----:B0-----:R0:W1:Y:S02]  /*11210*/  SYNCS.PHASECHK.TRANS64.TRYWAIT P0, [R9+URZ], R4 ;  /* 0x00000004090075a7 */ /* 0x001064000800017f */
[----:B-1----:R-:W-:Y:S05]  /*11220*/  @!P0 NANOSLEEP.SYNCS 0x989680 ;  /* 0x009896800000895d */ /* 0x002fea0003900000 */
[----:B------:R-:W1:Y:S02]  /*11230*/  @!P0 SYNCS.PHASECHK.TRANS64 P0, [R9+URZ], R4 ;  /* 0x00000004090085a7 */ /* 0x000e64000800007f */
[----:B-1----:R-:W-:Y:S05]  /*11240*/  @!P0 BRA `(.L_x_333) ;  /* 0xfffffffc00f08947 */ /* 0x002fea000383ffff */
[----:B------:R-:W-:Y:S05]  /*11250*/  BRA `(.L_x_358) ;  /* 0xfffffff400d87947 */ /* 0x000fea000383ffff */
.L_x_334:
[----:B0-----:R0:W1:Y:S02]  /*11260*/  SYNCS.PHASECHK.TRANS64.TRYWAIT P0, [R6+URZ], R5 ;  /* 0x00000005060075a7 */ /* 0x001064000800017f */
[----:B-1----:R-:W-:Y:S05]  /*11270*/  @!P0 NANOSLEEP.SYNCS 0x989680 ;  /* 0x009896800000895d */ /* 0x002fea0003900000 */
[----:B------:R-:W1:Y:S02]  /*11280*/  @!P0 SYNCS.PHASECHK.TRANS64 P0, [R6+URZ], R5 ;  /* 0x00000005060085a7 */ /* 0x000e64000800007f */
[----:B-1----:R-:W-:Y:S05]  /*11290*/  @!P0 BRA `(.L_x_334) ;  /* 0xfffffffc00f08947 */ /* 0x002fea000383ffff */
[----:B------:R-:W-:Y:S05]  /*112a0*/  BRA `(.L_x_359) ;  /* 0xfffffff400e87947 */ /* 0x000fea000383ffff */
.L_x_335:
[----:B0-----:R0:W1:Y:S02]  /*112b0*/  SYNCS.PHASECHK.TRANS64.TRYWAIT P0, [R9+URZ], R4 ;  /* 0x00000004090075a7 */ /* 0x001064000800017f */
[----:B-1----:R-:W-:Y:S05]  /*112c0*/  @!P0 NANOSLEEP.SYNCS 0x989680 ;  /* 0x009896800000895d */ /* 0x002fea0003900000 */
[----:B------:R-:W1:Y:S02]  /*112d0*/  @!P0 SYNCS.PHASECHK.TRANS64 P0, [R9+URZ], R4 ;  /* 0x00000004090085a7 */ /* 0x000e64000800007f */
[----:B-1----:R-:W-:Y:S05]  /*112e0*/  @!P0 BRA `(.L_x_335) ;  /* 0xfffffffc00f08947 */ /* 0x002fea000383ffff */
[----:B------:R-:W-:Y:S05]  /*112f0*/  BRA `(.L_x_360) ;  /* 0xfffffff400f87947 */ /* 0x000fea000383ffff */
.L_x_336:
[----:B-1----:R1:W2:Y:S02]  /*11300*/  SYNCS.PHASECHK.TRANS64.TRYWAIT P0, [R6+URZ], R5 ;  /* 0x00000005060075a7 */ /* 0x0022a4000800017f */
[----:B--2---:R-:W-:Y:S05]  /*11310*/  @!P0 NANOSLEEP.SYNCS 0x989680 ;  /* 0x009896800000895d */ /* 0x004fea0003900000 */
[----:B------:R-:W2:Y:S02]  /*11320*/  @!P0 SYNCS.PHASECHK.TRANS64 P0, [R6+URZ], R5 ;  /* 0x00000005060085a7 */ /* 0x000ea4000800007f */
[----:B--2---:R-:W-:Y:S05]  /*11330*/  @!P0 BRA `(.L_x_336) ;  /* 0xfffffffc00f08947 */ /* 0x004fea000383ffff */
[----:B------:R-:W-:Y:S05]  /*11340*/  BRA `(.L_x_361) ;  /* 0xfffffff800007947 */ /* 0x000fea000383ffff */
.L_x_362:
[----:B------:R-:W-:-:S00]  /*11350*/  BRA `(.L_x_362) ;  /* 0xfffffffc00fc7947 */ /* 0x000fc0000383ffff */
[----:B------:R-:W-:-:S00]  /*11360*/  NOP ;  /* 0x0000000000007918 */ /* 0x000fc00000000000 */
        /* <DEDUP_REMOVED lines=9> */
.L_x_363:


//--------------------- .nv.shared._ZN7cutlass13device_kernelINS_4gemm6kernel13GemmUniversalIN4cute5tupleIJiiiiEEENS1_10collective13CollectiveMmaINS1_37MainloopSm90TmaGmmaWarpSpecializedFP8ILi18ENS5_IJNS4_1CILi2EEENSA_ILi1EEESC_EEENS1_35KernelTmaWarpSpecializedCooperativeEEENS5_IJNSA_ILi128EEENSA_ILi256EEENSA_ILi32EEEEEENS_12float_e4m3_tENS5_IJlSC_lEEESK_SL_NS4_8TiledMMAINS4_8MMA_AtomIJNS4_4SM904GMMA31MMA_64x256x32_F32E4M3E4M3_SS_TNILNSP_7ScaleInE1ELSR_1EEEEEENS4_6LayoutISD_NS5_IJSC_NSA_ILi0EEESV_EEEEENS5_IJNS4_10UnderscoreESY_SY_EEEEENS4_13SM90_TMA_LOADENS4_14ComposedLayoutINS4_7SwizzleILi1ELi4ELi3EEENS4_18smem_ptr_flag_bitsILi8EEENSU_INS5_IJNSA_ILi8EEESI_EEENS5_IJSI_SC_EEEEEEEvNS4_8identityENS4_23SM90_TMA_LOAD_MULTICASTES1B_vS1C_EENS_8epilogue10collective6detail29Sm90TmaWarpSpecializedAdapterINS1G_15DefaultEpilogueISK_SL_SL_NS1F_6thread17LinearCombinationISK_Li1EffLNS1K_9ScaleType4KindE0ELNS_15FloatRoundStyleE2ESK_EENS1_15EpilogueDefaultEEEEEvvEEEEvNT_6ParamsE --------------------------
	.section	.nv.shared._ZN7cutlass13device_kernelINS_4gemm6kernel13GemmUniversalIN4cute5tupleIJiiiiEEENS1_10collective13CollectiveMmaINS1_37MainloopSm90TmaGmmaWarpSpecializedFP8ILi18ENS5_IJNS4_1CILi2EEENSA_ILi1EEESC_EEENS1_35KernelTmaWarpSpecializedCooperativeEEENS5_IJNSA_ILi128EEENSA_ILi256EEENSA_ILi32EEEEEENS_12float_e4m3_tENS5_IJlSC_lEEESK_SL_NS4_8TiledMMAINS4_8MMA_AtomIJNS4_4SM904GMMA31MMA_64x256x32_F32E4M3E4M3_SS_TNILNSP_7ScaleInE1ELSR_1EEEEEENS4_6LayoutISD_NS5_IJSC_NSA_ILi0EEESV_EEEEENS5_IJNS4_10UnderscoreESY_SY_EEEEENS4_13SM90_TMA_LOADENS4_14ComposedLayoutINS4_7SwizzleILi1ELi4ELi3EEENS4_18smem_ptr_flag_bitsILi8EEENSU_INS5_IJNSA_ILi8EEESI_EEENS5_IJSI_SC_EEEEEEEvNS4_8identityENS4_23SM90_TMA_LOAD_MULTICASTES1B_vS1C_EENS_8epilogue10collective6detail29Sm90TmaWarpSpecializedAdapterINS1G_15DefaultEpilogueISK_SL_SL_NS1F_6thread17LinearCombinationISK_Li1EffLNS1K_9ScaleType4KindE0ELNS_15FloatRoundStyleE2ESK_EENS1_15EpilogueDefaultEEEEEvvEEEEvNT_6ParamsE,"aw",@nobits
	.sectionflags	@""
	.align	16
	.zero		1024


//--------------------- .nv.shared.reserved.0     --------------------------
	.section	.nv.shared.reserved.0,"aw",@nobits
	.weak		__nv_reservedSMEM_offset_0_alias
	.size		__nv_reservedSMEM_offset_0_alias, 0, 0
	.other		__nv_reservedSMEM_offset_0_alias,@"STO_CUDA_RESERVED_SHARED STV_DEFAULT"
__nv_reservedSMEM_offset_0_alias:
	.zero		0


//--------------------- .nv.global                --------------------------
	.section	.nv.global,"aw",@nobits
.nv.global:
	.type		_ZN40_INTERNAL_8cb37db3_4_k_cu_8a0ddcf5_169684cute1_E,@object
	.size		_ZN40_INTERNAL_8cb37db3_4_k_cu_8a0ddcf5_169684cute1_E,(_ZN40_INTERNAL_8cb37db3_4_k_cu_8a0ddcf5_169684cuda3std3__45__cpo6cbeginE - _ZN40_INTERNAL_8cb37db3_4_k_cu_8a0ddcf5_169684cute1_E)
_ZN40_INTERNAL_8cb37db3_4_k_cu_8a0ddcf5_169684cute1_E:
	.zero		1
	.type		_ZN40_INTERNAL_8cb37db3_4_k_cu_8a0ddcf5_169684cuda3std3__45__cpo6cbeginE,@object
	.size		_ZN40_INTERNAL_8cb37db3_4_k_cu_8a0ddcf5_169684cuda3std3__45__cpo6cbeginE,(_ZN40_INTERNAL_8cb37db3_4_k_cu_8a0ddcf5_169684cuda3std3__48in_placeE - _ZN40_INTERNAL_8cb37db3_4_k_cu_8a0ddcf5_169684cuda3std3__45__cpo6cbeginE)
_ZN40_INTERNAL_8cb37db3_4_k_cu_8a0ddcf5_169684cuda3std3__45__cpo6cbeginE:
	.zero		1
	.type		_ZN40_INTERNAL_8cb37db3_4_k_cu_8a0ddcf5_169684cuda3std3__48in_placeE,@object
	.size		_ZN40_INTERNAL_8cb37db3_4_k_cu_8a0ddcf5_169684cuda3std3__48in_placeE,(_ZN40_INTERNAL_8cb37db3_4_k_cu_8a0ddcf5_169684cuda3std6ranges3__45__cpo9iter_moveE - _ZN40_INTERNAL_8cb37db3_4_k_cu_8a0ddcf5_169684cuda3std3__48in_placeE)
_ZN40_INTERNAL_8cb37db3_4_k_cu_8a0ddcf5_169684cuda3std3__48in_placeE:
	.zero		1
	.type		_ZN40_INTERNAL_8cb37db3_4_k_cu_8a0ddcf5_169684cuda3std6ranges3__45__cpo9iter_moveE,@object
	.size		_ZN40_INTERNAL_8cb37db3_4_k_cu_8a0ddcf5_169684cuda3std6ranges3__45__cpo9iter_moveE,(_ZN40_INTERNAL_8cb37db3_4_k_cu_8a0ddcf5_169684cuda3std3__45__cpo5beginE - _ZN40_INTERNAL_8cb37db3_4_k_cu_8a0ddcf5_169684cuda3std6ranges3__45__cpo9iter_moveE)
_ZN40_INTERNAL_8cb37db3_4_k_cu_8a0ddcf5_169684cuda3std6ranges3__45__cpo9iter_moveE:
	.zero		1
	.type		_ZN40_INTERNAL_8cb37db3_4_k_cu_8a0ddcf5_169684cuda3std3__45__cpo5beginE,@object
	.size		_ZN40_INTERNAL_8cb37db3_4_k_cu_8a0ddcf5_169684cuda3std3__45__cpo5beginE,(_ZN40_INTERNAL_8cb37db3_4_k_cu_8a0ddcf5_169684cuda3std3__442_GLOBAL__N__8cb37db3_4_k_cu_8a0ddcf5_169686ignoreE - _ZN40_INTERNAL_8cb37db3_4_k_cu_8a0ddcf5_169684cuda3std3__45__cpo5beginE)
_ZN40_INTERNAL_8cb37db3_4_k_cu_8a0ddcf5_169684cuda3std3__45__cpo5beginE:
	.zero		1
	.type		_ZN40_INTERNAL_8cb37db3_4_k_cu_8a0ddcf5_169684cuda3std3__442_GLOBAL__N__8cb37db3_4_k_cu_8a0ddcf5_169686ignoreE,@object
	.size		_ZN40_INTERNAL_8cb37db3_4_k_cu_8a0ddcf5_169684cuda3std3__442_GLOBAL__N__8cb37db3_4_k_cu_8a0ddcf5_169686ignoreE,(_ZN40_INTERNAL_8cb37db3_4_k_cu_8a0ddcf5_169684cute7productE - _ZN40_INTERNAL_8cb37db3_4_k_cu_8a0ddcf5_169684cuda3std3__442_GLOBAL__N__8cb37db3_4_k_cu_8a0ddcf5_169686ignoreE)
_ZN40_INTERNAL_8cb37db3_4_k_cu_8a0ddcf5_169684cuda3std3__442_GLOBAL__N__8cb37db3_4_k_cu_8a0ddcf5_169686ignoreE:
	.zero		1
	.type		_ZN40_INTERNAL_8cb37db3_4_k_cu_8a0ddcf5_169684cute7productE,@object
	.size		_ZN40_INTERNAL_8cb37db3_4_k_cu_8a0ddcf5_169684cute7productE,(_ZN40_INTERNAL_8cb37db3_4_k_cu_8a0ddcf5_169684cuda3std3__45__cpo3endE - _ZN40_INTERNAL_8cb37db3_4_k_cu_8a0ddcf5_169684cute7productE)
_ZN40_INTERNAL_8cb37db3_4_k_cu_8a0ddcf5_169684cute7productE:
	.zero		1
	.type		_ZN40_INTERNAL_8cb37db3_4_k_cu_8a0ddcf5_169684cuda3std3__45__cpo3endE,@object
	.size		_ZN40_INTERNAL_8cb37db3_4_k_cu_8a0ddcf5_169684cuda3std3__45__cpo3endE,(_ZN40_INTERNAL_8cb37db3_4_k_cu_8a0ddcf5_169684cuda3std3__419piecewise_constructE - _ZN40_INTERNAL_8cb37db3_4_k_cu_8a0ddcf5_169684cuda3std3__45__cpo3endE)
_ZN40_INTERNAL_8cb37db3_4_k_cu_8a0ddcf5_169684cuda3std3__45__cpo3endE:
	.zero		1
	.type		_ZN40_INTERNAL_8cb37db3_4_k_cu_8a0ddcf5_169684cuda3std3__419piecewise_constructE,@object
	.size		_ZN40_INTERNAL_8cb37db3_4_k_cu_8a0ddcf5_169684cuda3std3__419piecewise_constructE,(_ZN40_INTERNAL_8cb37db3_4_k_cu_8a0ddcf5_169684cuda3std3__45__cpo4cendE - _ZN40_INTERNAL_8cb37db3_4_k_cu_8a0ddcf5_169684cuda3std3__419piecewise_constructE)
_ZN40_INTERNAL_8cb37db3_4_k_cu_8a0ddcf5_169684cuda3std3__419piecewise_constructE:
	.zero		1
	.type		_ZN40_INTERNAL_8cb37db3_4_k_cu_8a0ddcf5_169684cuda3std3__45__cpo4cendE,@object
	.size		_ZN40_INTERNAL_8cb37db3_4_k_cu_8a0ddcf5_169684cuda3std3__45__cpo4cendE,(_ZN40_INTERNAL_8cb37db3_4_k_cu_8a0ddcf5_169684cuda3std6ranges3__45__cpo4swapE - _ZN40_INTERNAL_8cb37db3_4_k_cu_8a0ddcf5_169684cuda3std3__45__cpo4cendE)
_ZN40_INTERNAL_8cb37db3_4_k_cu_8a0ddcf5_169684cuda3std3__45__cpo4cendE:
	.zero		1
	.type		_ZN40_INTERNAL_8cb37db3_4_k_cu_8a0ddcf5_169684cuda3std6ranges3__45__cpo4swapE,@object
	.size		_ZN40_INTERNAL_8cb37db3_4_k_cu_8a0ddcf5_169684cuda3std6ranges3__45__cpo4swapE,(.L_7 - _ZN40_INTERNAL_8cb37db3_4_k_cu_8a0ddcf5_169684cuda3std6ranges3__45__cpo4swapE)
_ZN40_INTERNAL_8cb37db3_4_k_cu_8a0ddcf5_169684cuda3std6ranges3__45__cpo4swapE:
	.zero		1
.L_7:


//--------------------- .nv.constant0._ZN7cutlass13device_kernelINS_4gemm6kernel13GemmUniversalIN4cute5tupleIJiiiiEEENS1_10collective13CollectiveMmaINS1_37MainloopSm90TmaGmmaWarpSpecializedFP8ILi18ENS5_IJNS4_1CILi2EEENSA_ILi1EEESC_EEENS1_35KernelTmaWarpSpecializedCooperativeEEENS5_IJNSA_ILi128EEENSA_ILi256EEENSA_ILi32EEEEEENS_12float_e4m3_tENS5_IJlSC_lEEESK_SL_NS4_8TiledMMAINS4_8MMA_AtomIJNS4_4SM904GMMA31MMA_64x256x32_F32E4M3E4M3_SS_TNILNSP_7ScaleInE1ELSR_1EEEEEENS4_6LayoutISD_NS5_IJSC_NSA_ILi0EEESV_EEEEENS5_IJNS4_10UnderscoreESY_SY_EEEEENS4_13SM90_TMA_LOADENS4_14ComposedLayoutINS4_7SwizzleILi1ELi4ELi3EEENS4_18smem_ptr_flag_bitsILi8EEENSU_INS5_IJNSA_ILi8EEESI_EEENS5_IJSI_SC_EEEEEEEvNS4_8identityENS4_23SM90_TMA_LOAD_MULTICASTES1B_vS1C_EENS_8epilogue10collective6detail29Sm90TmaWarpSpecializedAdapterINS1G_15DefaultEpilogueISK_SL_SL_NS1F_6thread17LinearCombinationISK_Li1EffLNS1K_9ScaleType4KindE0ELNS_15FloatRoundStyleE2ESK_EENS1_15EpilogueDefaultEEEEEvvEEEEvNT_6ParamsE --------------------------
	.section	.nv.constant0._ZN7cutlass13device_kernelINS_4gemm6kernel13GemmUniversalIN4cute5tupleIJiiiiEEENS1_10collective13CollectiveMmaINS1_37MainloopSm90TmaGmmaWarpSpecializedFP8ILi18ENS5_IJNS4_1CILi2EEENSA_ILi1EEESC_EEENS1_35KernelTmaWarpSpecializedCooperativeEEENS5_IJNSA_ILi128EEENSA_ILi256EEENSA_ILi32EEEEEENS_12float_e4m3_tENS5_IJlSC_lEEESK_SL_NS4_8TiledMMAINS4_8MMA_AtomIJNS4_4SM904GMMA31MMA_64x256x32_F32E4M3E4M3_SS_TNILNSP_7ScaleInE1ELSR_1EEEEEENS4_6LayoutISD_NS5_IJSC_NSA_ILi0EEESV_EEEEENS5_IJNS4_10UnderscoreESY_SY_EEEEENS4_13SM90_TMA_LOADENS4_14ComposedLayoutINS4_7SwizzleILi1ELi4ELi3EEENS4_18smem_ptr_flag_bitsILi8EEENSU_INS5_IJNSA_ILi8EEESI_EEENS5_IJSI_SC_EEEEEEEvNS4_8identityENS4_23SM90_TMA_LOAD_MULTICASTES1B_vS1C_EENS_8epilogue10collective6detail29Sm90TmaWarpSpecializedAdapterINS1G_15DefaultEpilogueISK_SL_SL_NS1F_6thread17LinearCombinationISK_Li1EffLNS1K_9ScaleType4KindE0ELNS_15FloatRoundStyleE2ESK_EENS1_15EpilogueDefaultEEEEEvvEEEEvNT_6ParamsE,"a",@progbits
	.sectionflags	@""
	.align	4
.nv.constant0._ZN7cutlass13device_kernelINS_4gemm6kernel13GemmUniversalIN4cute5tupleIJiiiiEEENS1_10collective13CollectiveMmaINS1_37MainloopSm90TmaGmmaWarpSpecializedFP8ILi18ENS5_IJNS4_1CILi2EEENSA_ILi1EEESC_EEENS1_35KernelTmaWarpSpecializedCooperativeEEENS5_IJNSA_ILi128EEENSA_ILi256EEENSA_ILi32EEEEEENS_12float_e4m3_tENS5_IJlSC_lEEESK_SL_NS4_8TiledMMAINS4_8MMA_AtomIJNS4_4SM904GMMA31MMA_64x256x32_F32E4M3E4M3_SS_TNILNSP_7ScaleInE1ELSR_1EEEEEENS4_6LayoutISD_NS5_IJSC_NSA_ILi0EEESV_EEEEENS5_IJNS4_10UnderscoreESY_SY_EEEEENS4_13SM90_TMA_LOADENS4_14ComposedLayoutINS4_7SwizzleILi1ELi4ELi3EEENS4_18smem_ptr_flag_bitsILi8EEENSU_INS5_IJNSA_ILi8EEESI_EEENS5_IJSI_SC_EEEEEEEvNS4_8identityENS4_23SM90_TMA_LOAD_MULTICASTES1B_vS1C_EENS_8epilogue10collective6detail29Sm90TmaWarpSpecializedAdapterINS1G_15DefaultEpilogueISK_SL_SL_NS1F_6thread17LinearCombinationISK_Li1EffLNS1K_9ScaleType4KindE0ELNS_15FloatRoundStyleE2ESK_EENS1_15EpilogueDefaultEEEEEvvEEEEvNT_6ParamsE:
	.zero		1664


//--------------------- SYMBOLS --------------------------

	.type		.nv.reservedSmem.offset0,@object
	.size		.nv.reservedSmem.offset0,0x4
